	.target	sm_90a

	.elftype	@"ET_EXEC"


//--------------------- .note.nv.tkinfo           --------------------------
	.section	.note.nv.tkinfo,"",@"SHT_NOTE"
	.sectionflags	@"SHF_NOTE_NV_TKINFO"
	.tkinfo
        /*0018*/ 	.word	0x00000002
        /*0030*/ 	.string	""
        /*0030*/ 	.string	"ptxas"
        /*0030*/ 	.string	"Cuda compilation tools, release 13.0, V13.0.88"
        /*0030*/ 	.string	"Build cuda_13.0.r13.0/compiler.36424714_0"
        /*0030*/ 	.string	"-v  -suppress-debug-info  -lineinfo  -arch sm_90a "



//--------------------- .note.nv.cuinfo           --------------------------
	.section	.note.nv.cuinfo,"",@"SHT_NOTE"
	.sectionflags	@"SHF_NOTE_NV_CUINFO"
        /*0018*/ 	.short	0x0002
        /*001a*/ 	.short	0x005a
        /*001c*/ 	.short	0x0082
	.zero		2


//--------------------- .nv.info                  --------------------------
	.section	.nv.info,"",@"SHT_CUDA_INFO"
	.align	4


	//----- nvinfo : EIATTR_REGCOUNT
	.align		4
        /*0000*/ 	.byte	0x04, 0x2f
        /*0002*/ 	.short	(.L_1 - .L_0)
	.align		4
.L_0:
        /*0004*/ 	.word	index@(gluon_wgmma)
        /*0008*/ 	.word	0x0000009a


	//----- nvinfo : EIATTR_FRAME_SIZE
	.align		4
.L_1:
        /*000c*/ 	.byte	0x04, 0x11
        /*000e*/ 	.short	(.L_3 - .L_2)
	.align		4
.L_2:
        /*0010*/ 	.word	index@(gluon_wgmma)
        /*0014*/ 	.word	0x00000000


	//----- nvinfo : EIATTR_MIN_STACK_SIZE
	.align		4
.L_3:
        /*0018*/ 	.byte	0x04, 0x12
        /*001a*/ 	.short	(.L_5 - .L_4)
	.align		4
.L_4:
        /*001c*/ 	.word	index@(gluon_wgmma)
        /*0020*/ 	.word	0x00000000
.L_5:


//--------------------- .nv.compat                --------------------------
	.section	.nv.compat,"",@"SHT_CUDA_COMPAT_INFO"
	.align	4
        /*0000*/ 	.byte	0x02, 0x09, 0x01, 0x00, 0x02, 0x02, 0x04, 0x00, 0x02, 0x05, 0x05, 0x00, 0x03, 0x07, 0x01, 0x01
        /*0010*/ 	.byte	0x02, 0x03, 0x03, 0x00, 0x02, 0x06, 0x01, 0x00, 0x04, 0x0b, 0x08, 0x00, 0x00, 0x00, 0x00, 0x00
        /*0020*/ 	.byte	0x00, 0x00, 0x00, 0x00


//--------------------- .nv.info.gluon_wgmma      --------------------------
	.section	.nv.info.gluon_wgmma,"",@"SHT_CUDA_INFO"
	.sectionflags	@""
	.align	4


	//----- nvinfo : EIATTR_CUDA_API_VERSION
	.align		4
        /*0000*/ 	.byte	0x04, 0x37
        /*0002*/ 	.short	(.L_7 - .L_6)
.L_6:
        /*0004*/ 	.word	0x00000082


	//----- nvinfo : EIATTR_KPARAM_INFO
	.align		4
.L_7:
        /*0008*/ 	.byte	0x04, 0x17
        /*000a*/ 	.short	(.L_9 - .L_8)
.L_8:
        /*000c*/ 	.word	0x00000000
        /*0010*/ 	.short	0x000a
        /*0012*/ 	.short	0x0048
        /*0014*/ 	.byte	0x00, 0xf4, 0x21, 0x00


	//----- nvinfo : EIATTR_KPARAM_INFO
	.align		4
.L_9:
        /*0018*/ 	.byte	0x04, 0x17
        /*001a*/ 	.short	(.L_11 - .L_10)
.L_10:
        /*001c*/ 	.word	0x00000000
        /*0020*/ 	.short	0x0009
        /*0022*/ 	.short	0x0040
        /*0024*/ 	.byte	0x00, 0xf4, 0x21, 0x00


	//----- nvinfo : EIATTR_KPARAM_INFO
	.align		4
.L_11:
        /*0028*/ 	.byte	0x04, 0x17
        /*002a*/ 	.short	(.L_13 - .L_12)
.L_12:
        /*002c*/ 	.word	0x00000000
        /*0030*/ 	.short	0x0008
        /*0032*/ 	.short	0x0038
        /*0034*/ 	.byte	0x00, 0xf0, 0x21, 0x00


	//----- nvinfo : EIATTR_KPARAM_INFO
	.align		4
.L_13:
        /*0038*/ 	.byte	0x04, 0x17
        /*003a*/ 	.short	(.L_15 - .L_14)
.L_14:
        /*003c*/ 	.word	0x00000000
        /*0040*/ 	.short	0x0007
        /*0042*/ 	.short	0x0030
        /*0044*/ 	.byte	0x00, 0xf0, 0x21, 0x00


	//----- nvinfo : EIATTR_KPARAM_INFO
	.align		4
.L_15:
        /*0048*/ 	.byte	0x04, 0x17
        /*004a*/ 	.short	(.L_17 - .L_16)
.L_16:
        /*004c*/ 	.word	0x00000000
        /*0050*/ 	.short	0x0006
        /*0052*/ 	.short	0x0028
        /*0054*/ 	.byte	0x00, 0xf0, 0x21, 0x00


	//----- nvinfo : EIATTR_KPARAM_INFO
	.align		4
.L_17:
        /*0058*/ 	.byte	0x04, 0x17
        /*005a*/ 	.short	(.L_19 - .L_18)
.L_18:
        /*005c*/ 	.word	0x00000000
        /*0060*/ 	.short	0x0005
        /*0062*/ 	.short	0x0020
        /*0064*/ 	.byte	0x00, 0xf0, 0x11, 0x00


	//----- nvinfo : EIATTR_KPARAM_INFO
	.align		4
.L_19:
        /*0068*/ 	.byte	0x04, 0x17
        /*006a*/ 	.short	(.L_21 - .L_20)
.L_20:
        /*006c*/ 	.word	0x00000000
        /*0070*/ 	.short	0x0004
        /*0072*/ 	.short	0x001c
        /*0074*/ 	.byte	0x00, 0xf0, 0x11, 0x00


	//----- nvinfo : EIATTR_KPARAM_INFO
	.align		4
.L_21:
        /*0078*/ 	.byte	0x04, 0x17
        /*007a*/ 	.short	(.L_23 - .L_22)
.L_22:
        /*007c*/ 	.word	0x00000000
        /*0080*/ 	.short	0x0003
        /*0082*/ 	.short	0x0018
        /*0084*/ 	.byte	0x00, 0xf0, 0x11, 0x00


	//----- nvinfo : EIATTR_KPARAM_INFO
	.align		4
.L_23:
        /*0088*/ 	.byte	0x04, 0x17
        /*008a*/ 	.short	(.L_25 - .L_24)
.L_24:
        /*008c*/ 	.word	0x00000000
        /*0090*/ 	.short	0x0002
        /*0092*/ 	.short	0x0010
        /*0094*/ 	.byte	0x00, 0xf4, 0x21, 0x00


	//----- nvinfo : EIATTR_KPARAM_INFO
	.align		4
.L_25:
        /*0098*/ 	.byte	0x04, 0x17
        /*009a*/ 	.short	(.L_27 - .L_26)
.L_26:
        /*009c*/ 	.word	0x00000000
        /*00a0*/ 	.short	0x0001
        /*00a2*/ 	.short	0x0008
        /*00a4*/ 	.byte	0x00, 0xf4, 0x21, 0x00


	//----- nvinfo : EIATTR_KPARAM_INFO
	.align		4
.L_27:
        /*00a8*/ 	.byte	0x04, 0x17
        /*00aa*/ 	.short	(.L_29 - .L_28)
.L_28:
        /*00ac*/ 	.word	0x00000000
        /*00b0*/ 	.short	0x0000
        /*00b2*/ 	.short	0x0000
        /*00b4*/ 	.byte	0x00, 0xf4, 0x21, 0x00


	//----- nvinfo : EIATTR_SPARSE_MMA_MASK
	.align		4
.L_29:
        /*00b8*/ 	.byte	0x03, 0x50
        /*00ba*/ 	.short	0x0000


	//----- nvinfo : EIATTR_MAXREG_COUNT
	.align		4
        /*00bc*/ 	.byte	0x03, 0x1b
        /*00be*/ 	.short	0x00ff


	//----- nvinfo : EIATTR_NUM_BARRIERS
	.align		4
        /*00c0*/ 	.byte	0x02, 0x4c
        /*00c2*/ 	.byte	0x01
	.zero		1


	//----- nvinfo : EIATTR_MERCURY_ISA_VERSION
	.align		4
        /*00c4*/ 	.byte	0x03, 0x5f
        /*00c6*/ 	.short	0x0101


	//----- nvinfo : EIATTR_INT_WARP_WIDE_INSTR_OFFSETS
	.align		4
        /*00c8*/ 	.byte	0x04, 0x31
        /*00ca*/ 	.short	(.L_31 - .L_30)


	//   ....[0]....
.L_30:
        /*00cc*/ 	.word	0x000015c0


	//   ....[1]....
        /*00d0*/ 	.word	0x000015e0


	//   ....[2]....
        /*00d4*/ 	.word	0x000015f0


	//   ....[3]....
        /*00d8*/ 	.word	0x000016d0


	//   ....[4]....
        /*00dc*/ 	.word	0x00001cb0


	//   ....[5]....
        /*00e0*/ 	.word	0x00001cc0


	//   ....[6]....
        /*00e4*/ 	.word	0x00001d40


	//   ....[7]....
        /*00e8*/ 	.word	0x00001d50


	//   ....[8]....
        /*00ec*/ 	.word	0x00002170


	//   ....[9]....
        /*00f0*/ 	.word	0x00002190


	//----- nvinfo : EIATTR_COOP_GROUP_MASK_REGIDS
	.align		4
.L_31:
        /*00f4*/ 	.byte	0x04, 0x29
        /*00f6*/ 	.short	(.L_33 - .L_32)


	//   ....[0]....
.L_32:
        /*00f8*/ 	.word	0xffffffff


	//   ....[1]....
        /*00fc*/ 	.word	0xffffffff


	//   ....[2]....
        /*0100*/ 	.word	0xffffffff


	//----- nvinfo : EIATTR_COOP_GROUP_INSTR_OFFSETS
	.align		4
.L_33:
        /*0104*/ 	.byte	0x04, 0x28
        /*0106*/ 	.short	(.L_35 - .L_34)


	//   ....[0]....
.L_34:
        /*0108*/ 	.word	0x00000140


	//   ....[1]....
        /*010c*/ 	.word	0x000006e0


	//   ....[2]....
        /*0110*/ 	.word	0x00000cd0


	//----- nvinfo : EIATTR_MBARRIER_INSTR_OFFSETS
	.align		4
.L_35:
        /*0114*/ 	.byte	0x04, 0x39
        /*0116*/ 	.short	(.L_37 - .L_36)


	//   ....[0]....
.L_36:
        /*0118*/ 	.word	0x00001730
        /*011c*/ 	.word	0x000000ff
        /*0120*/ 	.word	0x00007800
        /*0124*/ 	.short	0x0100
        /*0126*/ 	.byte	0x06
	.zero		1


	//   ....[1]....
        /*0128*/ 	.word	0x00001760
        /*012c*/ 	.word	0x000000ff
        /*0130*/ 	.word	0x00007808
        /*0134*/ 	.short	0x0100
        /*0136*/ 	.byte	0x06
	.zero		1


	//   ....[2]....
        /*0138*/ 	.word	0x00001780
        /*013c*/ 	.word	0x000000ff
        /*0140*/ 	.word	0x00007810
        /*0144*/ 	.short	0x0100
        /*0146*/ 	.byte	0x06
	.zero		1


	//   ....[3]....
        /*0148*/ 	.word	0x00001e20
        /*014c*/ 	.word	0x000000ff
        /*0150*/ 	.word	0x00007800
        /*0154*/ 	.short	0x010a
        /*0156*/ 	.byte	0x1e
	.zero		1


	//   ....[4]....
        /*0158*/ 	.word	0x00002040
        /*015c*/ 	.word	0x000000ff
        /*0160*/ 	.word	0x00007800
        /*0164*/ 	.short	0x0108
        /*0166*/ 	.byte	0x06
	.zero		1


	//   ....[5]....
        /*0168*/ 	.word	0x00002120
        /*016c*/ 	.word	0x000000ff
        /*0170*/ 	.word	0x00007808
        /*0174*/ 	.short	0x0108
        /*0176*/ 	.byte	0x06
	.zero		1


	//   ....[6]....
        /*0178*/ 	.word	0x00002240
        /*017c*/ 	.word	0x000000ff
        /*0180*/ 	.word	0x00007810
        /*0184*/ 	.short	0x0108
        /*0186*/ 	.byte	0x06
	.zero		1


	//   ....[7]....
        /*0188*/ 	.word	0x000029a0
        /*018c*/ 	.word	0x000000ff
        /*0190*/ 	.word	0x00007800
        /*0194*/ 	.short	0x010a
        /*0196*/ 	.byte	0x1e
	.zero		1


	//----- nvinfo : EIATTR_NUM_MBARRIERS
	.align		4
.L_37:
        /*0198*/ 	.byte	0x03, 0x38
        /*019a*/ 	.short	0x0003


	//----- nvinfo : EIATTR_EXIT_INSTR_OFFSETS
	.align		4
        /*019c*/ 	.byte	0x04, 0x1c
        /*019e*/ 	.short	(.L_39 - .L_38)


	//   ....[0]....
.L_38:
        /*01a0*/ 	.word	0x00002990


	//----- nvinfo : EIATTR_REQNTID
	.align		4
.L_39:
        /*01a4*/ 	.byte	0x04, 0x10
        /*01a6*/ 	.short	(.L_41 - .L_40)
.L_40:
        /*01a8*/ 	.word	0x00000080
        /*01ac*/ 	.word	0x00000001
        /*01b0*/ 	.word	0x00000001


	//----- nvinfo : EIATTR_CRS_STACK_SIZE
	.align		4
.L_41:
        /*01b4*/ 	.byte	0x04, 0x1e
        /*01b6*/ 	.short	(.L_43 - .L_42)
.L_42:
        /*01b8*/ 	.word	0x00000000


	//----- nvinfo : EIATTR_CBANK_PARAM_SIZE
	.align		4
.L_43:
        /*01bc*/ 	.byte	0x03, 0x19
        /*01be*/ 	.short	0x0050


	//----- nvinfo : EIATTR_PARAM_CBANK
	.align		4
        /*01c0*/ 	.byte	0x04, 0x0a
        /*01c2*/ 	.short	(.L_45 - .L_44)
	.align		4
.L_44:
        /*01c4*/ 	.word	index@(.nv.constant0.gluon_wgmma)
        /*01c8*/ 	.short	0x0210
        /*01ca*/ 	.short	0x0050


	//----- nvinfo : EIATTR_SW_WAR
	.align		4
.L_45:
        /*01cc*/ 	.byte	0x04, 0x36
        /*01ce*/ 	.short	(.L_47 - .L_46)
.L_46:
        /*01d0*/ 	.word	0x00000008
.L_47:


//--------------------- .nv.callgraph             --------------------------
	.section	.nv.callgraph,"",@"SHT_CUDA_CALLGRAPH"
	.align	4
	.sectionentsize	8
	.align		4
        /*0000*/ 	.word	0x00000000
	.align		4
        /*0004*/ 	.word	0xffffffff
	.align		4
        /*0008*/ 	.word	0x00000000
	.align		4
        /*000c*/ 	.word	0xfffffffe
	.align		4
        /*0010*/ 	.word	0x00000000
	.align		4
        /*0014*/ 	.word	0xfffffffd
	.align		4
        /*0018*/ 	.word	0x00000000
	.align		4
        /*001c*/ 	.word	0xfffffffc


//--------------------- .text.gluon_wgmma         --------------------------
	.section	.text.gluon_wgmma,"ax",@progbits
	.align	128
        .global         gluon_wgmma
        .type           gluon_wgmma,@function
        .size           gluon_wgmma,(.L_x_53 - gluon_wgmma)
        .other          gluon_wgmma,@"STO_CUDA_ENTRY STV_DEFAULT"
gluon_wgmma:
.text.gluon_wgmma:
[----:B------:R-:W-:Y:S01]  /*0000*/  LDC R1, c[0x0][0x28] ;  /* 0x00000a00ff017b82 */ /* 0x000fe20000000800 */
[----:B------:R-:W1:Y:S07]  /*0010*/  S2R R0, SR_TID.X ;  /* 0x0000000000007919 */ /* 0x000e6e0000002100 */
[----:B------:R-:W2:Y:S01]  /*0020*/  S2UR UR4, SR_CgaCtaId ;  /* 0x00000000000479c3 */ /* 0x000ea20000008800 */
[----:B------:R-:W-:Y:S01]  /*0030*/  UMOV UR6, 0x400 ;  /* 0x0000040000067882 */ /* 0x000fe20000000000 */
[----:B------:R-:W-:Y:S01]  /*0040*/  ULDC UR7, c[0x0][0xc] ;  /* 0x0000030000077ab9 */ /* 0x000fe20000000800 */
[----:B------:R-:W-:Y:S01]  /*0050*/  ULDC.64 UR24, c[0x0][0x250] ;  /* 0x0000940000187ab9 */ /* 0x000fe20000000a00 */
[----:B------:R-:W-:Y:S04]  /*0060*/  BSSY B0, `(.L_x_0) ;  /* 0x000001e000007945 */ /* 0x000fe80003800000 */
[----:B------:R-:W3:Y:S08]  /*0070*/  LDC R12, c[0x0][0x230] ;  /* 0x00008c00ff0c7b82 */ /* 0x000ef00000000800 */
[----:B------:R-:W-:Y:S08]  /*0080*/  S2UR UR28, SR_CTAID.Y ;  /* 0x00000000001c79c3 */ /* 0x000ff00000002600 */
[----:B------:R-:W4:Y:S01]  /*0090*/  S2UR UR5, SR_CTAID.Z ;  /* 0x00000000000579c3 */ /* 0x000f220000002700 */
[----:B--2---:R-:W-:-:S03]  /*00a0*/  ULEA UR6, UR4, UR6, 0x18 ;  /* 0x0000000604067291 */ /* 0x004fc6000f8ec03f */
[----:B------:R-:W-:Y:S01]  /*00b0*/  ULDC UR4, c[0x0][0x10] ;  /* 0x0000040000047ab9 */ /* 0x000fe20000000800 */
[----:B-1----:R-:W-:-:S03]  /*00c0*/  LOP3.LUT R7, R0, 0x7f, RZ, 0xc0, !PT ;  /* 0x0000007f00077812 */ /* 0x002fc600078ec0ff */
[----:B------:R-:W1:Y:S01]  /*00d0*/  S2UR UR29, SR_CTAID.X ;  /* 0x00000000001d79c3 */ /* 0x000e620000002500 */
[----:B---3--:R-:W-:Y:S01]  /*00e0*/  VIADD R5, R12, 0xffffffff ;  /* 0xffffffff0c057836 */ /* 0x008fe20000000000 */
[C---:B------:R-:W-:Y:S02]  /*00f0*/  ISETP.GE.U32.AND P0, PT, R7.reuse, 0x20, PT ;  /* 0x000000200700780c */ /* 0x040fe40003f06070 */
[C---:B------:R-:W-:Y:S02]  /*0100*/  ISETP.NE.U32.AND P2, PT, R7.reuse, RZ, PT ;  /* 0x000000ff0700720c */ /* 0x040fe40003f45070 */
[----:B------:R-:W-:Y:S02]  /*0110*/  LEA R4, R7, UR6, 0x2 ;  /* 0x0000000607047c11 */ /* 0x000fe4000f8e10ff */
[----:B------:R-:W2:Y:S07]  /*0120*/  LDC R6, c[0x0][0x228] ;  /* 0x00008a00ff067b82 */ /* 0x000eae0000000800 */
[----:B------:R3:W-:Y:S01]  /*0130*/  @!P0 STS [R4], RZ ;  /* 0x000000ff04008388 */ /* 0x0007e20000000800 */
[----:B------:R-:W-:-:S03]  /*0140*/  NOP ;  /* 0x0000000000007918 */ /* 0x000fc60000000000 */
[----:B------:R3:W-:Y:S01]  /*0150*/  @!P2 STS [UR6+0x20], R5 ;  /* 0x00002005ff00a988 */ /* 0x0007e20008000806 */
[----:B----4-:R-:W-:-:S04]  /*0160*/  UIMAD UR4, UR5, UR4, UR28 ;  /* 0x00000004050472a4 */ /* 0x010fc8000f8e021c */
[----:B-1----:R-:W-:-:S04]  /*0170*/  UIMAD UR4, UR4, UR7, UR29 ;  /* 0x00000007040472a4 */ /* 0x002fc8000f8e021d */
[----:B------:R-:W-:Y:S01]  /*0180*/  UIMAD UR5, UR4, 0x180, URZ ;  /* 0x00000180040578a4 */ /* 0x000fe2000f8e023f */
[----:B--2---:R-:W-:Y:S02]  /*0190*/  VIADD R6, R6, 0xffffffff ;  /* 0xffffffff06067836 */ /* 0x004fe40000000000 */
[----:B------:R-:W-:Y:S01]  /*01a0*/  UMOV UR4, URZ ;  /* 0x0000003f00047c82 */ /* 0x000fe20008000000 */
[----:B------:R-:W-:-:S04]  /*01b0*/  UIADD3 UR20, UP0, UR5, UR24, URZ ;  /* 0x0000001805147290 */ /* 0x000fc8000ff1e03f */
[----:B------:R-:W-:Y:S01]  /*01c0*/  ULEA.HI.X.SX32 UR21, UR5, UR25, 0x1, UP0 ;  /* 0x0000001905157291 */ /* 0x000fe200080f0e3f */
[----:B---3--:R-:W-:Y:S11]  /*01d0*/  @P2 BRA `(.L_x_1) ;  /* 0x0000000000182947 */ /* 0x008ff60003800000 */
[----:B------:R-:W1:Y:S01]  /*01e0*/  LDS R2, [UR6+0x8] ;  /* 0x00000806ff027984 */ /* 0x000e620008000800 */
[----:B------:R-:W2:Y:S01]  /*01f0*/  LDC.64 R8, c[0x0][0x210] ;  /* 0x00008400ff087b82 */ /* 0x000ea20000000a00 */
[----:B------:R-:W-:Y:S02]  /*0200*/  IMAD.MOV.U32 R3, RZ, RZ, 0x70 ;  /* 0x00000070ff037424 */ /* 0x000fe400078e00ff */
[----:B--2---:R2:W-:Y:S03]  /*0210*/  STS.64 [UR6], R8 ;  /* 0x00000008ff007988 */ /* 0x0045e60008000a06 */
[----:B-1----:R-:W-:-:S05]  /*0220*/  LOP3.LUT R2, R2, 0x10, R3, 0xd8, !PT ;  /* 0x0000001002027812 */ /* 0x002fca00078ed803 */
[----:B------:R2:W-:Y:S02]  /*0230*/  STS [UR6+0x8], R2 ;  /* 0x00000802ff007988 */ /* 0x0005e40008000806 */
.L_x_1:
[----:B------:R-:W-:Y:S05]  /*0240*/  BSYNC B0 ;  /* 0x0000000000007941 */ /* 0x000fea0003800000 */
.L_x_0:
[----:B------:R-:W-:Y:S04]  /*0250*/  BSSY B0, `(.L_x_2) ;  /* 0x000000a000007945 */ /* 0x000fe80003800000 */
[----:B------:R-:W-:Y:S05]  /*0260*/  @P2 BRA `(.L_x_3) ;  /* 0x0000000000202947 */ /* 0x000fea0003800000 */
[----:B--2---:R-:W1:Y:S01]  /*0270*/  LDS R2, [UR6+0x34] ;  /* 0x00003406ff027984 */ /* 0x004e620008000800 */
[----:B------:R-:W-:Y:S02]  /*0280*/  IMAD.MOV.U32 R3, RZ, RZ, 0x1f000000 ;  /* 0x1f000000ff037424 */ /* 0x000fe400078e00ff */
[----:B------:R-:W-:Y:S01]  /*0290*/  @!P2 IMAD.MOV.U32 R8, RZ, RZ, 0x3f ;  /* 0x0000003fff08a424 */ /* 0x000fe200078e00ff */
[----:B------:R-:W2:Y:S02]  /*02a0*/  @!P2 LDS R9, [UR6+0x38] ;  /* 0x00003806ff09a984 */ /* 0x000ea40008000800 */
[----:B-1----:R-:W-:Y:S02]  /*02b0*/  LOP3.LUT R2, R2, 0xff000000, R3, 0xb8, !PT ;  /* 0xff00000002027812 */ /* 0x002fe400078eb803 */
[----:B--2---:R-:W-:-:S03]  /*02c0*/  @!P2 LOP3.LUT R3, R9, 0xff, R8, 0xb8, !PT ;  /* 0x000000ff0903a812 */ /* 0x004fc600078eb808 */
[----:B------:R1:W-:Y:S04]  /*02d0*/  STS [UR6+0x34], R2 ;  /* 0x00003402ff007988 */ /* 0x0003e80008000806 */
[----:B------:R1:W-:Y:S02]  /*02e0*/  @!P2 STS [UR6+0x38], R3 ;  /* 0x00003803ff00a988 */ /* 0x0003e40008000806 */
.L_x_3:
[----:B------:R-:W-:Y:S05]  /*02f0*/  BSYNC B0 ;  /* 0x0000000000007941 */ /* 0x000fea0003800000 */
.L_x_2:
[----:B------:R-:W-:Y:S04]  /*0300*/  BSSY B0, `(.L_x_4) ;  /* 0x000000a000007945 */ /* 0x000fe80003800000 */
[----:B------:R-:W-:Y:S05]  /*0310*/  @P2 BRA `(.L_x_5) ;  /* 0x0000000000202947 */ /* 0x000fea0003800000 */
[----:B-12---:R-:W1:Y:S01]  /*0320*/  LDS R2, [UR6+0x1c] ;  /* 0x00001c06ff027984 */ /* 0x006e620008000800 */
[----:B------:R-:W2:Y:S03]  /*0330*/  LDC.64 R10, c[0x0][0x238] ;  /* 0x00008e00ff0a7b82 */ /* 0x000ea60000000a00 */
[----:B------:R3:W-:Y:S01]  /*0340*/  STS [UR6+0x24], R6 ;  /* 0x00002406ff007988 */ /* 0x0007e20008000806 */
[--C-:B--2---:R-:W-:Y:S02]  /*0350*/  SHF.R.U32.HI R9, RZ, 0x4, R11.reuse ;  /* 0x00000004ff097819 */ /* 0x104fe4000001160b */
[----:B------:R-:W-:-:S05]  /*0360*/  SHF.R.U64 R3, R10, 0x4, R11 ;  /* 0x000000040a037819 */ /* 0x000fca000000120b */
[----:B------:R3:W-:Y:S01]  /*0370*/  STS [UR6+0xc], R3 ;  /* 0x00000c03ff007988 */ /* 0x0007e20008000806 */
[----:B-1----:R-:W-:-:S05]  /*0380*/  LOP3.LUT R2, R2, 0xf, R9, 0xb8, !PT ;  /* 0x0000000f02027812 */ /* 0x002fca00078eb809 */
[----:B------:R3:W-:Y:S02]  /*0390*/  STS [UR6+0x1c], R2 ;  /* 0x00001c02ff007988 */ /* 0x0007e40008000806 */
.L_x_5:
[----:B------:R-:W-:Y:S05]  /*03a0*/  BSYNC B0 ;  /* 0x0000000000007941 */ /* 0x000fea0003800000 */
.L_x_4:
[----:B------:R-:W-:Y:S04]  /*03b0*/  BSSY B1, `(.L_x_6) ;  /* 0x000001d000017945 */ /* 0x000fe80003800000 */
[----:B------:R-:W-:Y:S04]  /*03c0*/  BSSY B0, `(.L_x_7) ;  /* 0x0000018000007945 */ /* 0x000fe80003800000 */
[----:B------:R-:W-:Y:S05]  /*03d0*/  @P2 BRA `(.L_x_8) ;  /* 0x00000000001c2947 */ /* 0x000fea0003800000 */
[----:B-123--:R-:W1:Y:S02]  /*03e0*/  LDS R2, [UR6+0x34] ;  /* 0x00003406ff027984 */ /* 0x00ee640008000800 */
[----:B-1----:R-:W-:-:S05]  /*03f0*/  LOP3.LUT R2, R2, 0x7, RZ, 0xb8, !PT ;  /* 0x0000000702027812 */ /* 0x002fca00078eb8ff */
[----:B------:R1:W-:Y:S01]  /*0400*/  STS [UR6+0x34], R2 ;  /* 0x00003402ff007988 */ /* 0x0003e20008000806 */
[----:B------:R-:W-:Y:S05]  /*0410*/  @P2 BRA `(.L_x_9) ;  /* 0x00000000001c2947 */ /* 0x000fea0003800000 */
[----:B-1----:R-:W1:Y:S02]  /*0420*/  LDS R2, [UR6+0x34] ;  /* 0x00003406ff027984 */ /* 0x002e640008000800 */
[----:B-1----:R-:W-:-:S05]  /*0430*/  LOP3.LUT R2, R2, 0x38, RZ, 0xb8, !PT ;  /* 0x0000003802027812 */ /* 0x002fca00078eb8ff */
[----:B------:R4:W-:Y:S02]  /*0440*/  STS [UR6+0x34], R2 ;  /* 0x00003402ff007988 */ /* 0x0009e40008000806 */
.L_x_8:
[----:B------:R-:W-:Y:S05]  /*0450*/  @P2 BRA `(.L_x_10) ;  /* 0x00000000001c2947 */ /* 0x000fea0003800000 */
[----:B-1234-:R-:W1:Y:S02]  /*0460*/  LDS R2, [UR6+0x8] ;  /* 0x00000806ff027984 */ /* 0x01ee640008000800 */
[----:B-1----:R-:W-:-:S05]  /*0470*/  LOP3.LUT R2, R2, 0x780, RZ, 0xb8, !PT ;  /* 0x0000078002027812 */ /* 0x002fca00078eb8ff */
[----:B------:R2:W-:Y:S02]  /*0480*/  STS [UR6+0x8], R2 ;  /* 0x00000802ff007988 */ /* 0x0005e40008000806 */
.L_x_9:
[----:B------:R-:W-:Y:S05]  /*0490*/  @P2 BRA `(.L_x_11) ;  /* 0x0000000000282947 */ /* 0x000fea0003800000 */
[----:B-12---:R-:W1:Y:S02]  /*04a0*/  LDS R2, [UR6+0x8] ;  /* 0x00000806ff027984 */ /* 0x006e640008000800 */
[----:B-1----:R-:W-:-:S05]  /*04b0*/  LOP3.LUT R2, R2, 0x1800, RZ, 0xb8, !PT ;  /* 0x0000180002027812 */ /* 0x002fca00078eb8ff */
[----:B------:R5:W-:Y:S02]  /*04c0*/  STS [UR6+0x8], R2 ;  /* 0x00000802ff007988 */ /* 0x000be40008000806 */
.L_x_10:
[----:B------:R-:W-:Y:S05]  /*04d0*/  @P2 BREAK B0 ;  /* 0x0000000000002942 */ /* 0x000fea0003800000 */
[----:B------:R-:W-:Y:S05]  /*04e0*/  @P2 BRA `(.L_x_12) ;  /* 0x0000000000242947 */ /* 0x000fea0003800000 */
[----:B-1-3--:R-:W1:Y:S01]  /*04f0*/  LDS R3, [UR6+0x8] ;  /* 0x00000806ff037984 */ /* 0x00ae620008000800 */
[----:B--2-45:R-:W-:-:S05]  /*0500*/  IMAD.MOV.U32 R2, RZ, RZ, 0x6000 ;  /* 0x00006000ff027424 */ /* 0x034fca00078e00ff */
[----:B-1----:R-:W-:-:S04]  /*0510*/  LOP3.LUT R2, R3, 0x2000, R2, 0xd8, !PT ;  /* 0x0000200003027812 */ /* 0x002fc800078ed802 */
[----:B------:R-:W-:-:S05]  /*0520*/  LOP3.LUT R2, R2, 0x400000, RZ, 0xb8, !PT ;  /* 0x0040000002027812 */ /* 0x000fca00078eb8ff */
[----:B------:R3:W-:Y:S02]  /*0530*/  STS [UR6+0x8], R2 ;  /* 0x00000802ff007988 */ /* 0x0007e40008000806 */
.L_x_11:
[----:B------:R-:W-:Y:S05]  /*0540*/  BSYNC B0 ;  /* 0x0000000000007941 */ /* 0x000fea0003800000 */
.L_x_7:
[----:B-123--:R-:W1:Y:S02]  /*0550*/  @!P2 LDS R2, [UR6+0x8] ;  /* 0x00000806ff02a984 */ /* 0x00ee640008000800 */
[----:B-1----:R-:W-:-:S05]  /*0560*/  @!P2 LOP3.LUT R2, R2, 0x8000, RZ, 0xb8, !PT ;  /* 0x000080000202a812 */ /* 0x002fca00078eb8ff */
[----:B------:R1:W-:Y:S02]  /*0570*/  @!P2 STS [UR6+0x8], R2 ;  /* 0x00000802ff00a988 */ /* 0x0003e40008000806 */
.L_x_12:
[----:B------:R-:W-:Y:S05]  /*0580*/  BSYNC B1 ;  /* 0x0000000000017941 */ /* 0x000fea0003800000 */
.L_x_6:
[----:B------:R-:W-:Y:S05]  /*0590*/  WARPSYNC.ALL ;  /* 0x0000000000007948 */ /* 0x000fea0003800000 */
[----:B------:R-:W-:Y:S05]  /*05a0*/  @P0 BRA `(.L_x_13) ;  /* 0x0000000000280947 */ /* 0x000fea0003800000 */
[----:B-12345:R-:W1:Y:S01]  /*05b0*/  S2R R2, SR_LANEID ;  /* 0x0000000000027919 */ /* 0x03ee620000000000 */
[----:B------:R-:W-:Y:S05]  /*05c0*/  WARPSYNC.ALL ;  /* 0x0000000000007948 */ /* 0x000fea0003800000 */
[----:B-1----:R-:W-:-:S05]  /*05d0*/  IMAD.SHL.U32 R8, R2, 0x4, RZ ;  /* 0x0000000402087824 */ /* 0x002fca00078e00ff */
[----:B------:R-:W1:Y:S01]  /*05e0*/  LDS R9, [R8+UR6] ;  /* 0x0000000608097984 */ /* 0x000e620008000800 */
[----:B------:R-:W-:-:S05]  /*05f0*/  IADD3 R2, P1, R8, UR20, RZ ;  /* 0x0000001408027c10 */ /* 0x000fca000ff3e0ff */
[----:B------:R-:W-:-:S05]  /*0600*/  IMAD.X R3, RZ, RZ, UR21, P1 ;  /* 0x00000015ff037e24 */ /* 0x000fca00088e06ff */
[----:B-1----:R1:W2:Y:S01]  /*0610*/  ATOMG.E.EXCH.STRONG.GPU PT, RZ, [R2], R9 ;  /* 0x0000000902ff73a8 */ /* 0x0022a200041ee100 */
[----:B------:R-:W-:-:S04]  /*0620*/  DEPBAR {5,4,3,2,1,0} ;  /* 0x0000003f0000791a */ /* 0x000fc80000000000 */
[----:B------:R1:W-:Y:S01]  /*0630*/  UTMACCTL.IV [UR20] ;  /* 0x00000000140079b9 */ /* 0x0003e20008000000 */
[----:B------:R-:W-:Y:S01]  /*0640*/  NOP ;  /* 0x0000000000007918 */ /* 0x000fe20000000000 */
.L_x_13:
[----:B------:R-:W-:Y:S05]  /*0650*/  @P0 BRA `(.L_x_14) ;  /* 0x00000000000c0947 */ /* 0x000fea0003800000 */
[----:B------:R0:W-:Y:S01]  /*0660*/  UTMACMDFLUSH ;  /* 0x00000000000079b7 */ /* 0x0001e20000000000 */
[----:B------:R-:W-:Y:S05]  /*0670*/  @P0 BRA `(.L_x_14) ;  /* 0x0000000000040947 */ /* 0x000fea0003800000 */
[----:B------:R-:W-:-:S04]  /*0680*/  DEPBAR.LE SB0, 0x0 ;  /* 0x000080000000791a */ /* 0x000fc80000000000 */
.L_x_14:
[----:B------:R-:W-:Y:S05]  /*0690*/  WARPSYNC.ALL ;  /* 0x0000000000007948 */ /* 0x000fea0003800000 */
[----:B--2---:R-:W-:Y:S06]  /*06a0*/  BAR.SYNC.DEFER_BLOCKING 0x0 ;  /* 0x0000000000007b1d */ /* 0x004fec0000010000 */
[----:B------:R-:W-:Y:S02]  /*06b0*/  BSSY B1, `(.L_x_15) ;  /* 0x000000b000017945 */ /* 0x000fe40003800000 */
[----:B------:R-:W-:Y:S06]  /*06c0*/  BAR.SYNC.DEFER_BLOCKING 0x0 ;  /* 0x0000000000007b1d */ /* 0x000fec0000010000 */
[----:B------:R2:W-:Y:S01]  /*06d0*/  @!P0 STS [R4], RZ ;  /* 0x000000ff04008388 */ /* 0x0005e20000000800 */
[----:B------:R-:W-:Y:S01]  /*06e0*/  NOP ;  /* 0x0000000000007918 */ /* 0x000fe20000000000 */
[----:B------:R-:W-:Y:S05]  /*06f0*/  @P2 BRA `(.L_x_16) ;  /* 0x0000000000182947 */ /* 0x000fea0003800000 */
[----:B-1-345:R-:W1:Y:S01]  /*0700*/  LDS R2, [UR6+0x8] ;  /* 0x00000806ff027984 */ /* 0x03ae620008000800 */
[----:B------:R-:W3:Y:S01]  /*0710*/  LDC.64 R8, c[0x0][0x218] ;  /* 0x00008600ff087b82 */ /* 0x000ee20000000a00 */
[----:B------:R-:W-:Y:S02]  /*0720*/  IMAD.MOV.U32 R3, RZ, RZ, 0x70 ;  /* 0x00000070ff037424 */ /* 0x000fe400078e00ff */
[----:B---3--:R3:W-:Y:S03]  /*0730*/  STS.64 [UR6], R8 ;  /* 0x00000008ff007988 */ /* 0x0087e60008000a06 */
[----:B-1----:R-:W-:-:S05]  /*0740*/  LOP3.LUT R2, R2, 0x10, R3, 0xd8, !PT ;  /* 0x0000001002027812 */ /* 0x002fca00078ed803 */
[----:B------:R3:W-:Y:S02]  /*0750*/  STS [UR6+0x8], R2 ;  /* 0x00000802ff007988 */ /* 0x0007e40008000806 */
.L_x_16:
[----:B-1----:R-:W-:Y:S05]  /*0760*/  BSYNC B1 ;  /* 0x0000000000017941 */ /* 0x002fea0003800000 */
.L_x_15:
[----:B------:R-:W-:Y:S04]  /*0770*/  BSSY B2, `(.L_x_17) ;  /* 0x000000f000027945 */ /* 0x000fe80003800000 */
[----:B------:R-:W-:Y:S04]  /*0780*/  BSSY B1, `(.L_x_18) ;  /* 0x000000c000017945 */ /* 0x000fe80003800000 */
[----:B------:R-:W-:Y:S05]  /*0790*/  @P2 BRA `(.L_x_19) ;  /* 0x0000000000282947 */ /* 0x000fea0003800000 */
[----:B---345:R-:W1:Y:S01]  /*07a0*/  LDS R2, [UR6+0x34] ;  /* 0x00003406ff027984 */ /* 0x038e620008000800 */
[----:B------:R-:W-:Y:S01]  /*07b0*/  IMAD.MOV.U32 R3, RZ, RZ, 0x1f000000 ;  /* 0x1f000000ff037424 */ /* 0x000fe200078e00ff */
[----:B------:R-:W-:Y:S05]  /*07c0*/  @P2 BREAK B1 ;  /* 0x0000000000012942 */ /* 0x000fea0003800000 */
[----:B-1----:R-:W-:-:S05]  /*07d0*/  LOP3.LUT R2, R2, 0xff000000, R3, 0xb8, !PT ;  /* 0xff00000002027812 */ /* 0x002fca00078eb803 */
[----:B------:R1:W-:Y:S01]  /*07e0*/  STS [UR6+0x34], R2 ;  /* 0x00003402ff007988 */ /* 0x0003e20008000806 */
[----:B------:R-:W-:Y:S05]  /*07f0*/  @P2 BRA `(.L_x_20) ;  /* 0x0000000000182947 */ /* 0x000fea0003800000 */
[----:B------:R-:W3:Y:S01]  /*0800*/  LDS R3, [UR6+0x38] ;  /* 0x00003806ff037984 */ /* 0x000ee20008000800 */
[----:B-1----:R-:W-:-:S05]  /*0810*/  IMAD.MOV.U32 R2, RZ, RZ, 0xff ;  /* 0x000000ffff027424 */ /* 0x002fca00078e00ff */
[----:B---3--:R-:W-:-:S05]  /*0820*/  LOP3.LUT R2, R3, 0xff, R2, 0xb8, !PT ;  /* 0x000000ff03027812 */ /* 0x008fca00078eb802 */
[----:B------:R1:W-:Y:S02]  /*0830*/  STS [UR6+0x38], R2 ;  /* 0x00003802ff007988 */ /* 0x0003e40008000806 */
.L_x_19:
[----:B------:R-:W-:Y:S05]  /*0840*/  BSYNC B1 ;  /* 0x0000000000017941 */ /* 0x000fea0003800000 */
.L_x_18:
[----:B------:R1:W-:Y:S02]  /*0850*/  @!P2 STS [UR6+0x20], R5 ;  /* 0x00002005ff00a988 */ /* 0x0003e40008000806 */
.L_x_20:
[----:B------:R-:W-:Y:S05]  /*0860*/  BSYNC B2 ;  /* 0x0000000000027941 */ /* 0x000fea0003800000 */
.L_x_17:
[----:B------:R-:W-:Y:S05]  /*0870*/  WARPSYNC.ALL ;  /* 0x0000000000007948 */ /* 0x000fea0003800000 */
[----:B-1----:R-:W1:Y:S01]  /*0880*/  LDC R5, c[0x0][0x22c] ;  /* 0x00008b00ff057b82 */ /* 0x002e620000000800 */
[----:B------:R-:W-:Y:S01]  /*0890*/  BSSY B2, `(.L_x_21) ;  /* 0x000000b000027945 */ /* 0x000fe20003800000 */
[----:B-1----:R-:W-:-:S03]  /*08a0*/  VIADD R5, R5, 0xffffffff ;  /* 0xffffffff05057836 */ /* 0x002fc60000000000 */
[----:B------:R-:W-:Y:S05]  /*08b0*/  @P2 BRA `(.L_x_22) ;  /* 0x0000000000202947 */ /* 0x000fea0003800000 */
[----:B---345:R-:W1:Y:S01]  /*08c0*/  LDS R2, [UR6+0x1c] ;  /* 0x00001c06ff027984 */ /* 0x038e620008000800 */
[----:B------:R-:W3:Y:S03]  /*08d0*/  LDC.64 R10, c[0x0][0x240] ;  /* 0x00009000ff0a7b82 */ /* 0x000ee60000000a00 */
[----:B------:R4:W-:Y:S01]  /*08e0*/  STS [UR6+0x24], R5 ;  /* 0x00002405ff007988 */ /* 0x0009e20008000806 */
[--C-:B---3--:R-:W-:Y:S02]  /*08f0*/  SHF.R.U32.HI R9, RZ, 0x4, R11.reuse ;  /* 0x00000004ff097819 */ /* 0x108fe4000001160b */
[----:B------:R-:W-:-:S05]  /*0900*/  SHF.R.U64 R3, R10, 0x4, R11 ;  /* 0x000000040a037819 */ /* 0x000fca000000120b */
[----:B------:R4:W-:Y:S01]  /*0910*/  STS [UR6+0xc], R3 ;  /* 0x00000c03ff007988 */ /* 0x0009e20008000806 */
[----:B-1----:R-:W-:-:S05]  /*0920*/  LOP3.LUT R2, R2, 0xf, R9, 0xb8, !PT ;  /* 0x0000000f02027812 */ /* 0x002fca00078eb809 */
[----:B------:R4:W-:Y:S02]  /*0930*/  STS [UR6+0x1c], R2 ;  /* 0x00001c02ff007988 */ /* 0x0009e40008000806 */
.L_x_22:
[----:B------:R-:W-:Y:S05]  /*0940*/  BSYNC B2 ;  /* 0x0000000000027941 */ /* 0x000fea0003800000 */
.L_x_21:
[----:B------:R-:W-:Y:S04]  /*0950*/  BSSY B3, `(.L_x_23) ;  /* 0x000001d000037945 */ /* 0x000fe80003800000 */
[----:B------:R-:W-:Y:S04]  /*0960*/  BSSY B2, `(.L_x_24) ;  /* 0x0000018000027945 */ /* 0x000fe80003800000 */
[----:B------:R-:W-:Y:S05]  /*0970*/  @P2 BRA `(.L_x_25) ;  /* 0x00000000001c2947 */ /* 0x000fea0003800000 */
[----:B---345:R-:W1:Y:S02]  /*0980*/  LDS R2, [UR6+0x34] ;  /* 0x00003406ff027984 */ /* 0x038e640008000800 */
[----:B-1----:R-:W-:-:S05]  /*0990*/  LOP3.LUT R2, R2, 0x7, RZ, 0xb8, !PT ;  /* 0x0000000702027812 */ /* 0x002fca00078eb8ff */
[----:B------:R1:W-:Y:S01]  /*09a0*/  STS [UR6+0x34], R2 ;  /* 0x00003402ff007988 */ /* 0x0003e20008000806 */
[----:B------:R-:W-:Y:S05]  /*09b0*/  @P2 BRA `(.L_x_26) ;  /* 0x00000000001c2947 */ /* 0x000fea0003800000 */
[----:B-1----:R-:W1:Y:S02]  /*09c0*/  LDS R2, [UR6+0x34] ;  /* 0x00003406ff027984 */ /* 0x002e640008000800 */
[----:B-1----:R-:W-:-:S05]  /*09d0*/  LOP3.LUT R2, R2, 0x38, RZ, 0xb8, !PT ;  /* 0x0000003802027812 */ /* 0x002fca00078eb8ff */
[----:B------:R1:W-:Y:S02]  /*09e0*/  STS [UR6+0x34], R2 ;  /* 0x00003402ff007988 */ /* 0x0003e40008000806 */
.L_x_25:
[----:B------:R-:W-:Y:S05]  /*09f0*/  @P2 BRA `(.L_x_27) ;  /* 0x00000000001c2947 */ /* 0x000fea0003800000 */
[----:B-1-345:R-:W1:Y:S02]  /*0a00*/  LDS R2, [UR6+0x8] ;  /* 0x00000806ff027984 */ /* 0x03ae640008000800 */
[----:B-1----:R-:W-:-:S05]  /*0a10*/  LOP3.LUT R2, R2, 0x780, RZ, 0xb8, !PT ;  /* 0x0000078002027812 */ /* 0x002fca00078eb8ff */
[----:B------:R3:W-:Y:S02]  /*0a20*/  STS [UR6+0x8], R2 ;  /* 0x00000802ff007988 */ /* 0x0007e40008000806 */
.L_x_26:
[----:B------:R-:W-:Y:S05]  /*0a30*/  @P2 BRA `(.L_x_28) ;  /* 0x0000000000282947 */ /* 0x000fea0003800000 */
[----:B-1-3--:R-:W1:Y:S02]  /*0a40*/  LDS R2, [UR6+0x8] ;  /* 0x00000806ff027984 */ /* 0x00ae640008000800 */
[----:B-1----:R-:W-:-:S05]  /*0a50*/  LOP3.LUT R2, R2, 0x1800, RZ, 0xb8, !PT ;  /* 0x0000180002027812 */ /* 0x002fca00078eb8ff */
[----:B------:R1:W-:Y:S02]  /*0a60*/  STS [UR6+0x8], R2 ;  /* 0x00000802ff007988 */ /* 0x0003e40008000806 */
.L_x_27:
[----:B------:R-:W-:Y:S05]  /*0a70*/  @P2 BREAK B2 ;  /* 0x0000000000022942 */ /* 0x000fea0003800000 */
[----:B------:R-:W-:Y:S05]  /*0a80*/  @P2 BRA `(.L_x_29) ;  /* 0x0000000000242947 */ /* 0x000fea0003800000 */
[----:B-1-345:R-:W1:Y:S01]  /*0a90*/  LDS R2, [UR6+0x8] ;  /* 0x00000806ff027984 */ /* 0x03ae620008000800 */
[----:B------:R-:W-:-:S05]  /*0aa0*/  IMAD.MOV.U32 R3, RZ, RZ, 0x6000 ;  /* 0x00006000ff037424 */ /* 0x000fca00078e00ff */
[----:B-1----:R-:W-:-:S04]  /*0ab0*/  LOP3.LUT R2, R2, 0x2000, R3, 0xd8, !PT ;  /* 0x0000200002027812 */ /* 0x002fc800078ed803 */
[----:B------:R-:W-:-:S05]  /*0ac0*/  LOP3.LUT R2, R2, 0x400000, RZ, 0xb8, !PT ;  /* 0x0040000002027812 */ /* 0x000fca00078eb8ff */
[----:B------:R4:W-:Y:S02]  /*0ad0*/  STS [UR6+0x8], R2 ;  /* 0x00000802ff007988 */ /* 0x0009e40008000806 */
.L_x_28:
[----:B------:R-:W-:Y:S05]  /*0ae0*/  BSYNC B2 ;  /* 0x0000000000027941 */ /* 0x000fea0003800000 */
.L_x_24:
[----:B-1-34-:R-:W1:Y:S02]  /*0af0*/  @!P2 LDS R2, [UR6+0x8] ;  /* 0x00000806ff02a984 */ /* 0x01ae640008000800 */
[----:B-1----:R-:W-:-:S05]  /*0b00*/  @!P2 LOP3.LUT R2, R2, 0x8000, RZ, 0xb8, !PT ;  /* 0x000080000202a812 */ /* 0x002fca00078eb8ff */
[----:B------:R1:W-:Y:S02]  /*0b10*/  @!P2 STS [UR6+0x8], R2 ;  /* 0x00000802ff00a988 */ /* 0x0003e40008000806 */
.L_x_29:
[----:B------:R-:W-:Y:S05]  /*0b20*/  BSYNC B3 ;  /* 0x0000000000037941 */ /* 0x000fea0003800000 */
.L_x_23:
[----:B------:R-:W-:Y:S05]  /*0b30*/  WARPSYNC.ALL ;  /* 0x0000000000007948 */ /* 0x000fea0003800000 */
[----:B------:R-:W-:-:S04]  /*0b40*/  UIADD3 UR7, UR5, 0x80, URZ ;  /* 0x0000008005077890 */ /* 0x000fc8000fffe03f */
[----:B------:R-:W-:-:S04]  /*0b50*/  UIADD3 UR26, UP0, UR7, UR24, URZ ;  /* 0x00000018071a7290 */ /* 0x000fc8000ff1e03f */
[----:B------:R-:W-:Y:S01]  /*0b60*/  ULEA.HI.X.SX32 UR27, UR7, UR25, 0x1, UP0 ;  /* 0x00000019071b7291 */ /* 0x000fe200080f0e3f */
[----:B------:R-:W-:Y:S11]  /*0b70*/  @P0 BRA `(.L_x_30) ;  /* 0x0000000000300947 */ /* 0x000ff60003800000 */
[----:B-1-345:R-:W1:Y:S01]  /*0b80*/  S2R R2, SR_LANEID ;  /* 0x0000000000027919 */ /* 0x03ae620000000000 */
[----:B------:R-:W-:Y:S05]  /*0b90*/  WARPSYNC.ALL ;  /* 0x0000000000007948 */ /* 0x000fea0003800000 */
[----:B-1----:R-:W-:-:S05]  /*0ba0*/  IMAD.SHL.U32 R8, R2, 0x4, RZ ;  /* 0x0000000402087824 */ /* 0x002fca00078e00ff */
[----:B------:R-:W1:Y:S01]  /*0bb0*/  LDS R9, [R8+UR6] ;  /* 0x0000000608097984 */ /* 0x000e620008000800 */
[----:B------:R-:W-:Y:S01]  /*0bc0*/  IADD3 R2, P1, R8, UR26, RZ ;  /* 0x0000001a08027c10 */ /* 0x000fe2000ff3e0ff */
[----:B------:R-:W-:-:S04]  /*0bd0*/  UMOV UR8, UR26 ;  /* 0x0000001a00087c82 */ /* 0x000fc80008000000 */
[----:B------:R-:W-:Y:S01]  /*0be0*/  IMAD.X R3, RZ, RZ, UR27, P1 ;  /* 0x0000001bff037e24 */ /* 0x000fe200088e06ff */
[----:B------:R-:W-:-:S04]  /*0bf0*/  UMOV UR9, UR27 ;  /* 0x0000001b00097c82 */ /* 0x000fc80008000000 */
[----:B-1----:R1:W3:Y:S01]  /*0c00*/  ATOMG.E.EXCH.STRONG.GPU PT, RZ, [R2], R9 ;  /* 0x0000000902ff73a8 */ /* 0x0022e200041ee100 */
[----:B------:R-:W-:-:S04]  /*0c10*/  DEPBAR {5,4,3,2,1,0} ;  /* 0x0000003f0000791a */ /* 0x000fc80000000000 */
[----:B------:R1:W-:Y:S01]  /*0c20*/  UTMACCTL.IV [UR8] ;  /* 0x00000000080079b9 */ /* 0x0003e20008000000 */
[----:B------:R-:W-:Y:S01]  /*0c30*/  NOP ;  /* 0x0000000000007918 */ /* 0x000fe20000000000 */
.L_x_30:
[----:B------:R-:W-:Y:S05]  /*0c40*/  @P0 BRA `(.L_x_31) ;  /* 0x00000000000c0947 */ /* 0x000fea0003800000 */
[----:B------:R0:W-:Y:S01]  /*0c50*/  UTMACMDFLUSH ;  /* 0x00000000000079b7 */ /* 0x0001e20000000000 */
[----:B------:R-:W-:Y:S05]  /*0c60*/  @P0 BRA `(.L_x_31) ;  /* 0x0000000000040947 */ /* 0x000fea0003800000 */
[----:B------:R-:W-:-:S04]  /*0c70*/  DEPBAR.LE SB0, 0x0 ;  /* 0x000080000000791a */ /* 0x000fc80000000000 */
.L_x_31:
[----:B------:R-:W-:Y:S05]  /*0c80*/  WARPSYNC.ALL ;  /* 0x0000000000007948 */ /* 0x000fea0003800000 */
[----:B---3--:R-:W-:Y:S06]  /*0c90*/  BAR.SYNC.DEFER_BLOCKING 0x0 ;  /* 0x0000000000007b1d */ /* 0x008fec0000010000 */
[----:B------:R-:W-:Y:S02]  /*0ca0*/  BSSY B3, `(.L_x_32) ;  /* 0x000000b000037945 */ /* 0x000fe40003800000 */
[----:B------:R-:W-:Y:S06]  /*0cb0*/  BAR.SYNC.DEFER_BLOCKING 0x0 ;  /* 0x0000000000007b1d */ /* 0x000fec0000010000 */
[----:B------:R3:W-:Y:S01]  /*0cc0*/  @!P0 STS [R4], RZ ;  /* 0x000000ff04008388 */ /* 0x0007e20000000800 */
[----:B------:R-:W-:Y:S01]  /*0cd0*/  NOP ;  /* 0x0000000000007918 */ /* 0x000fe20000000000 */
[----:B------:R-:W-:Y:S05]  /*0ce0*/  @P2 BRA `(.L_x_33) ;  /* 0x0000000000182947 */ /* 0x000fea0003800000 */
[----:B-1--45:R-:W1:Y:S01]  /*0cf0*/  LDS R2, [UR6+0x8] ;  /* 0x00000806ff027984 */ /* 0x032e620008000800 */
[----:B------:R-:W4:Y:S01]  /*0d00*/  LDC.64 R8, c[0x0][0x220] ;  /* 0x00008800ff087b82 */ /* 0x000f220000000a00 */
[----:B------:R-:W-:Y:S02]  /*0d10*/  IMAD.MOV.U32 R3, RZ, RZ, 0x70 ;  /* 0x00000070ff037424 */ /* 0x000fe400078e00ff */
[----:B----4-:R4:W-:Y:S03]  /*0d20*/  STS.64 [UR6], R8 ;  /* 0x00000008ff007988 */ /* 0x0109e60008000a06 */
[----:B-1----:R-:W-:-:S05]  /*0d30*/  LOP3.LUT R2, R2, 0x10, R3, 0xd8, !PT ;  /* 0x0000001002027812 */ /* 0x002fca00078ed803 */
[----:B------:R4:W-:Y:S02]  /*0d40*/  STS [UR6+0x8], R2 ;  /* 0x00000802ff007988 */ /* 0x0009e40008000806 */
.L_x_33:
[----:B-1----:R-:W-:Y:S05]  /*0d50*/  BSYNC B3 ;  /* 0x0000000000037941 */ /* 0x002fea0003800000 */
.L_x_32:
[----:B------:R-:W-:Y:S04]  /*0d60*/  BSSY B3, `(.L_x_34) ;  /* 0x0000033000037945 */ /* 0x000fe80003800000 */
[----:B------:R-:W-:Y:S04]  /*0d70*/  BSSY B4, `(.L_x_35) ;  /* 0x000002e000047945 */ /* 0x000fe80003800000 */
[----:B------:R-:W-:Y:S05]  /*0d80*/  @P2 BRA `(.L_x_36) ;  /* 0x0000000000242947 */ /* 0x000fea0003800000 */
[----:B----45:R-:W1:Y:S01]  /*0d90*/  LDS R2, [UR6+0x34] ;  /* 0x00003406ff027984 */ /* 0x030e620008000800 */
[----:B------:R-:W-:-:S05]  /*0da0*/  IMAD.MOV.U32 R3, RZ, RZ, 0x7f000000 ;  /* 0x7f000000ff037424 */ /* 0x000fca00078e00ff */
[----:B-1----:R-:W-:-:S05]  /*0db0*/  LOP3.LUT R2, R2, 0xff000000, R3, 0xb8, !PT ;  /* 0xff00000002027812 */ /* 0x002fca00078eb803 */
[----:B------:R1:W-:Y:S01]  /*0dc0*/  STS [UR6+0x34], R2 ;  /* 0x00003402ff007988 */ /* 0x0003e20008000806 */
[----:B------:R-:W-:Y:S05]  /*0dd0*/  @P2 BRA `(.L_x_37) ;  /* 0x0000000000182947 */ /* 0x000fea0003800000 */
[----:B-1----:R-:W1:Y:S01]  /*0de0*/  LDS R2, [UR6+0x38] ;  /* 0x00003806ff027984 */ /* 0x002e620008000800 */
[----:B------:R-:W-:-:S05]  /*0df0*/  IMAD.MOV.U32 R3, RZ, RZ, 0x3f ;  /* 0x0000003fff037424 */ /* 0x000fca00078e00ff */
[----:B-1----:R-:W-:-:S05]  /*0e00*/  LOP3.LUT R2, R2, 0xff, R3, 0xb8, !PT ;  /* 0x000000ff02027812 */ /* 0x002fca00078eb803 */
[----:B------:R1:W-:Y:S02]  /*0e10*/  STS [UR6+0x38], R2 ;  /* 0x00003802ff007988 */ /* 0x0003e40008000806 */
.L_x_36:
[----:B------:R-:W-:Y:S05]  /*0e20*/  @P2 BRA `(.L_x_38) ;  /* 0x00000000000c2947 */ /* 0x000fea0003800000 */
[----:B------:R1:W-:Y:S02]  /*0e30*/  STS [UR6+0x20], R5 ;  /* 0x00002005ff007988 */ /* 0x0003e40008000806 */
.L_x_37:
[----:B------:R-:W-:Y:S05]  /*0e40*/  @P2 BRA `(.L_x_39) ;  /* 0x0000000000242947 */ /* 0x000fea0003800000 */
[----:B------:R1:W-:Y:S02]  /*0e50*/  STS [UR6+0x24], R6 ;  /* 0x00002406ff007988 */ /* 0x0003e40008000806 */
.L_x_38:
[----:B------:R-:W-:Y:S05]  /*0e60*/  @P2 BRA `(.L_x_40) ;  /* 0x00000000002c2947 */ /* 0x000fea0003800000 */
[----:B-1--45:R-:W1:Y:S01]  /*0e70*/  LDS R2, [UR6+0x1c] ;  /* 0x00001c06ff027984 */ /* 0x032e620008000800 */
[----:B------:R-:W4:Y:S02]  /*0e80*/  LDC.64 R8, c[0x0][0x248] ;  /* 0x00009200ff087b82 */ /* 0x000f240000000a00 */
[--C-:B----4-:R-:W-:Y:S02]  /*0e90*/  SHF.R.U32.HI R5, RZ, 0x4, R9.reuse ;  /* 0x00000004ff057819 */ /* 0x110fe40000011609 */
[----:B------:R-:W-:-:S05]  /*0ea0*/  SHF.R.U64 R3, R8, 0x4, R9 ;  /* 0x0000000408037819 */ /* 0x000fca0000001209 */
[----:B------:R4:W-:Y:S01]  /*0eb0*/  STS [UR6+0xc], R3 ;  /* 0x00000c03ff007988 */ /* 0x0009e20008000806 */
[----:B-1----:R-:W-:-:S05]  /*0ec0*/  LOP3.LUT R2, R2, 0xf, R5, 0xb8, !PT ;  /* 0x0000000f02027812 */ /* 0x002fca00078eb805 */
[----:B------:R4:W-:Y:S02]  /*0ed0*/  STS [UR6+0x1c], R2 ;  /* 0x00001c02ff007988 */ /* 0x0009e40008000806 */
.L_x_39:
[----:B------:R-:W-:Y:S05]  /*0ee0*/  @P2 BRA `(.L_x_41) ;  /* 0x00000000001c2947 */ /* 0x000fea0003800000 */
[----:B-1--45:R-:W1:Y:S02]  /*0ef0*/  LDS R2, [UR6+0x34] ;  /* 0x00003406ff027984 */ /* 0x032e640008000800 */
[----:B-1----:R-:W-:-:S05]  /*0f00*/  LOP3.LUT R2, R2, 0x7, RZ, 0xb8, !PT ;  /* 0x0000000702027812 */ /* 0x002fca00078eb8ff */
[----:B------:R1:W-:Y:S02]  /*0f10*/  STS [UR6+0x34], R2 ;  /* 0x00003402ff007988 */ /* 0x0003e40008000806 */
.L_x_40:
[----:B------:R-:W-:Y:S05]  /*0f20*/  @P2 BRA `(.L_x_42) ;  /* 0x00000000001c2947 */ /* 0x000fea0003800000 */
[----:B-1--45:R-:W1:Y:S02]  /*0f30*/  LDS R2, [UR6+0x34] ;  /* 0x00003406ff027984 */ /* 0x032e640008000800 */
[----:B-1----:R-:W-:-:S05]  /*0f40*/  LOP3.LUT R2, R2, 0x38, RZ, 0xb8, !PT ;  /* 0x0000003802027812 */ /* 0x002fca00078eb8ff */
[----:B------:R1:W-:Y:S02]  /*0f50*/  STS [UR6+0x34], R2 ;  /* 0x00003402ff007988 */ /* 0x0003e40008000806 */
.L_x_41:
[----:B------:R-:W-:Y:S05]  /*0f60*/  @P2 BRA `(.L_x_43) ;  /* 0x00000000001c2947 */ /* 0x000fea0003800000 */
[----:B-1--45:R-:W1:Y:S02]  /*0f70*/  LDS R2, [UR6+0x8] ;  /* 0x00000806ff027984 */ /* 0x032e640008000800 */
[----:B-1----:R-:W-:-:S05]  /*0f80*/  LOP3.LUT R2, R2, 0x780, RZ, 0xb8, !PT ;  /* 0x0000078002027812 */ /* 0x002fca00078eb8ff */
[----:B------:R1:W-:Y:S02]  /*0f90*/  STS [UR6+0x8], R2 ;  /* 0x00000802ff007988 */ /* 0x0003e40008000806 */
.L_x_42:
[----:B------:R-:W-:Y:S05]  /*0fa0*/  @P2 BRA `(.L_x_44) ;  /* 0x0000000000282947 */ /* 0x000fea0003800000 */
[----:B-1--45:R-:W1:Y:S02]  /*0fb0*/  LDS R2, [UR6+0x8] ;  /* 0x00000806ff027984 */ /* 0x032e640008000800 */
[----:B-1----:R-:W-:-:S05]  /*0fc0*/  LOP3.LUT R2, R2, 0x1800, RZ, 0xb8, !PT ;  /* 0x0000180002027812 */ /* 0x002fca00078eb8ff */
[----:B------:R1:W-:Y:S02]  /*0fd0*/  STS [UR6+0x8], R2 ;  /* 0x00000802ff007988 */ /* 0x0003e40008000806 */
.L_x_43:
[----:B------:R-:W-:Y:S05]  /*0fe0*/  @P2 BREAK B4 ;  /* 0x0000000000042942 */ /* 0x000fea0003800000 */
[----:B------:R-:W-:Y:S05]  /*0ff0*/  @P2 BRA `(.L_x_45) ;  /* 0x0000000000242947 */ /* 0x000fea0003800000 */
[----:B-1--45:R-:W1:Y:S01]  /*1000*/  LDS R2, [UR6+0x8] ;  /* 0x00000806ff027984 */ /* 0x032e620008000800 */
[----:B------:R-:W-:-:S05]  /*1010*/  IMAD.MOV.U32 R3, RZ, RZ, 0x6000 ;  /* 0x00006000ff037424 */ /* 0x000fca00078e00ff */
[----:B-1----:R-:W-:-:S04]  /*1020*/  LOP3.LUT R2, R2, 0x6000, R3, 0xd8, !PT ;  /* 0x0000600002027812 */ /* 0x002fc800078ed803 */
[----:B------:R-:W-:-:S05]  /*1030*/  LOP3.LUT R2, R2, 0x400000, RZ, 0xb8, !PT ;  /* 0x0040000002027812 */ /* 0x000fca00078eb8ff */
[----:B------:R1:W-:Y:S02]  /*1040*/  STS [UR6+0x8], R2 ;  /* 0x00000802ff007988 */ /* 0x0003e40008000806 */
.L_x_44:
[----:B------:R-:W-:Y:S05]  /*1050*/  BSYNC B4 ;  /* 0x0000000000047941 */ /* 0x000fea0003800000 */
.L_x_35:
[----:B-1--45:R-:W1:Y:S02]  /*1060*/  @!P2 LDS R2, [UR6+0x8] ;  /* 0x00000806ff02a984 */ /* 0x032e640008000800 */
[----:B-1----:R-:W-:-:S05]  /*1070*/  @!P2 LOP3.LUT R2, R2, 0x8000, RZ, 0xb8, !PT ;  /* 0x000080000202a812 */ /* 0x002fca00078eb8ff */
[----:B------:R1:W-:Y:S02]  /*1080*/  @!P2 STS [UR6+0x8], R2 ;  /* 0x00000802ff00a988 */ /* 0x0003e40008000806 */
.L_x_45:
[----:B------:R-:W-:Y:S05]  /*1090*/  BSYNC B3 ;  /* 0x0000000000037941 */ /* 0x000fea0003800000 */
.L_x_34:
[----:B------:R-:W-:Y:S05]  /*10a0*/  WARPSYNC.ALL ;  /* 0x0000000000007948 */ /* 0x000fea0003800000 */
[----:B------:R-:W-:Y:S01]  /*10b0*/  UIADD3 UR5, UR5, 0x100, URZ ;  /* 0x0000010005057890 */ /* 0x000fe2000fffe03f */
[----:B------:R-:W-:Y:S02]  /*10c0*/  ISETP.GE.AND P1, PT, R12, 0x1, PT ;  /* 0x000000010c00780c */ /* 0x000fe40003f26270 */
[----:B------:R-:W-:Y:S02]  /*10d0*/  CS2R R24, SRZ ;  /* 0x0000000000187805 */ /* 0x000fe4000001ff00 */
[----:B------:R-:W-:Y:S01]  /*10e0*/  CS2R R26, SRZ ;  /* 0x00000000001a7805 */ /* 0x000fe2000001ff00 */
[----:B------:R-:W-:Y:S01]  /*10f0*/  UIADD3 UR24, UP0, UR5, UR24, URZ ;  /* 0x0000001805187290 */ /* 0x000fe2000ff1e03f */
[----:B------:R-:W-:-:S02]  /*1100*/  CS2R R28, SRZ ;  /* 0x00000000001c7805 */ /* 0x000fc4000001ff00 */
[----:B------:R-:W-:Y:S02]  /*1110*/  CS2R R30, SRZ ;  /* 0x00000000001e7805 */ /* 0x000fe4000001ff00 */
[----:B------:R-:W-:Y:S01]  /*1120*/  CS2R R32, SRZ ;  /* 0x0000000000207805 */ /* 0x000fe2000001ff00 */
[----:B------:R-:W-:Y:S01]  /*1130*/  ULEA.HI.X.SX32 UR25, UR5, UR25, 0x1, UP0 ;  /* 0x0000001905197291 */ /* 0x000fe200080f0e3f */
[----:B------:R-:W-:Y:S02]  /*1140*/  CS2R R34, SRZ ;  /* 0x0000000000227805 */ /* 0x000fe4000001ff00 */
[----:B------:R-:W-:Y:S02]  /*1150*/  CS2R R36, SRZ ;  /* 0x0000000000247805 */ /* 0x000fe4000001ff00 */
[----:B------:R-:W-:Y:S02]  /*1160*/  CS2R R38, SRZ ;  /* 0x0000000000267805 */ /* 0x000fe4000001ff00 */
[----:B------:R-:W-:-:S02]  /*1170*/  CS2R R40, SRZ ;  /* 0x0000000000287805 */ /* 0x000fc4000001ff00 */
[----:B------:R-:W-:Y:S02]  /*1180*/  CS2R R42, SRZ ;  /* 0x00000000002a7805 */ /* 0x000fe4000001ff00 */
[----:B------:R-:W-:Y:S02]  /*1190*/  CS2R R44, SRZ ;  /* 0x00000000002c7805 */ /* 0x000fe4000001ff00 */
        /* <DEDUP_REMOVED lines=40> */
[----:B------:R-:W-:Y:S01]  /*1420*/  CS2R R126, SRZ ;  /* 0x00000000007e7805 */ /* 0x000fe2000001ff00 */
[----:B------:R-:W-:Y:S01]  /*1430*/  IMAD.MOV.U32 R128, RZ, RZ, RZ ;  /* 0x000000ffff807224 */ /* 0x000fe200078e00ff */
[----:B------:R-:W-:Y:S06]  /*1440*/  @P0 BRA `(.L_x_46) ;  /* 0x0000000000300947 */ /* 0x000fec0003800000 */
[----:B-1--45:R-:W2:Y:S01]  /*1450*/  S2R R2, SR_LANEID ;  /* 0x0000000000027919 */ /* 0x032ea20000000000 */
[----:B------:R-:W-:Y:S05]  /*1460*/  WARPSYNC.ALL ;  /* 0x0000000000007948 */ /* 0x000fea0003800000 */
[----:B--23--:R-:W-:-:S05]  /*1470*/  IMAD.SHL.U32 R4, R2, 0x4, RZ ;  /* 0x0000000402047824 */ /* 0x00cfca00078e00ff */
[----:B------:R-:W1:Y:S01]  /*1480*/  LDS R5, [R4+UR6] ;  /* 0x0000000604057984 */ /* 0x000e620008000800 */
[----:B------:R-:W-:Y:S01]  /*1490*/  IADD3 R2, P3, R4, UR24, RZ ;  /* 0x0000001804027c10 */ /* 0x000fe2000ff7e0ff */
[----:B------:R-:W-:-:S04]  /*14a0*/  UMOV UR8, UR24 ;  /* 0x0000001800087c82 */ /* 0x000fc80008000000 */
[----:B------:R-:W-:Y:S01]  /*14b0*/  IMAD.X R3, RZ, RZ, UR25, P3 ;  /* 0x00000019ff037e24 */ /* 0x000fe200098e06ff */
[----:B------:R-:W-:-:S04]  /*14c0*/  UMOV UR9, UR25 ;  /* 0x0000001900097c82 */ /* 0x000fc80008000000 */
[----:B-1----:R1:W2:Y:S01]  /*14d0*/  ATOMG.E.EXCH.STRONG.GPU PT, RZ, [R2], R5 ;  /* 0x0000000502ff73a8 */ /* 0x0022a200041ee100 */
[----:B------:R-:W-:-:S04]  /*14e0*/  DEPBAR {5,4,3,2,1,0} ;  /* 0x0000003f0000791a */ /* 0x000fc80000000000 */
[----:B------:R1:W-:Y:S01]  /*14f0*/  UTMACCTL.IV [UR8] ;  /* 0x00000000080079b9 */ /* 0x0003e20008000000 */
[----:B------:R-:W-:Y:S01]  /*1500*/  NOP ;  /* 0x0000000000007918 */ /* 0x000fe20000000000 */
.L_x_46:
[----:B------:R-:W-:Y:S05]  /*1510*/  @P0 BRA `(.L_x_47) ;  /* 0x00000000000c0947 */ /* 0x000fea0003800000 */
[----:B------:R0:W-:Y:S01]  /*1520*/  UTMACMDFLUSH ;  /* 0x00000000000079b7 */ /* 0x0001e20000000000 */
[----:B------:R-:W-:Y:S05]  /*1530*/  @P0 BRA `(.L_x_47) ;  /* 0x0000000000040947 */ /* 0x000fea0003800000 */
[----:B------:R-:W-:-:S04]  /*1540*/  DEPBAR.LE SB0, 0x0 ;  /* 0x000080000000791a */ /* 0x000fc80000000000 */
.L_x_47:
[----:B------:R-:W-:Y:S05]  /*1550*/  WARPSYNC.ALL ;  /* 0x0000000000007948 */ /* 0x000fea0003800000 */
[----:B--2---:R-:W-:Y:S01]  /*1560*/  BAR.SYNC.DEFER_BLOCKING 0x0 ;  /* 0x0000000000007b1d */ /* 0x004fe20000010000 */
[----:B------:R-:W-:Y:S01]  /*1570*/  USHF.L.U32 UR15, UR28, 0x8, URZ ;  /* 0x000000081c0f7899 */ /* 0x000fe2000800063f */
[----:B------:R-:W-:Y:S01]  /*1580*/  IMAD.MOV.U32 R129, RZ, RZ, RZ ;  /* 0x000000ffff817224 */ /* 0x000fe200078e00ff */
[----:B------:R-:W-:Y:S02]  /*1590*/  CS2R R130, SRZ ;  /* 0x0000000000827805 */ /* 0x000fe4000001ff00 */
[----:B------:R-:W-:-:S02]  /*15a0*/  CS2R R132, SRZ ;  /* 0x0000000000847805 */ /* 0x000fc4000001ff00 */
[----:B------:R-:W-:Y:S01]  /*15b0*/  CS2R R134, SRZ ;  /* 0x0000000000867805 */ /* 0x000fe2000001ff00 */
[----:B------:R-:W-:Y:S01]  /*15c0*/  VOTEU.ALL UP0, P2 ;  /* 0x00000000003f7886 */ /* 0x000fe20001000000 */
[----:B-1----:R-:W-:Y:S01]  /*15d0*/  UMOV UR8, 0x1 ;  /* 0x0000000100087882 */ /* 0x002fe20000000000 */
[----:B------:R-:W-:Y:S01]  /*15e0*/  VOTEU.ALL UP1, P2 ;  /* 0x00000000003f7886 */ /* 0x000fe20001020000 */
[----:B------:R-:W-:Y:S01]  /*15f0*/  VOTEU.ALL UP2, P2 ;  /* 0x00000000003f7886 */ /* 0x000fe20001040000 */
[----:B------:R-:W-:Y:S01]  /*1600*/  CS2R R136, SRZ ;  /* 0x0000000000887805 */ /* 0x000fe2000001ff00 */
[----:B------:R-:W-:-:S04]  /*1610*/  @!UP0 UIADD3 UR10, -UR8, 0x100000, URZ ;  /* 0x00100000080a8890 */ /* 0x000fc8000fffe13f */
[----:B------:R-:W-:Y:S02]  /*1620*/  @!UP0 USHF.L.U32 UR11, UR10, 0xb, URZ ;  /* 0x0000000b0a0b8899 */ /* 0x000fe4000800063f */
[----:B------:R-:W-:Y:S01]  /*1630*/  @!UP0 USHF.L.U32 UR10, UR10, 0x1, URZ ;  /* 0x000000010a0a8899 */ /* 0x000fe2000800063f */
        /* <DEDUP_REMOVED lines=9> */
[----:B------:R-:W-:Y:S01]  /*16d0*/  VOTEU.ALL UP0, P2 ;  /* 0x00000000003f7886 */ /* 0x000fe20001000000 */
[----:B------:R-:W-:Y:S02]  /*16e0*/  CS2R R144, SRZ ;  /* 0x0000000000907805 */ /* 0x000fe4000001ff00 */
[----:B------:R-:W-:Y:S02]  /*16f0*/  CS2R R146, SRZ ;  /* 0x0000000000927805 */ /* 0x000fe4000001ff00 */
[----:B------:R-:W-:Y:S02]  /*1700*/  CS2R R148, SRZ ;  /* 0x0000000000947805 */ /* 0x000fe4000001ff00 */
[----:B------:R-:W-:Y:S01]  /*1710*/  CS2R R150, SRZ ;  /* 0x0000000000967805 */ /* 0x000fe2000001ff00 */
[----:B------:R-:W1:Y:S02]  /*1720*/  FENCE.VIEW.ASYNC.S ;  /* 0x00000000000073c6 */ /* 0x000e640000000000 */
[----:B-1----:R1:W2:Y:S02]  /*1730*/  @!UP0 SYNCS.EXCH.64 URZ, [UR6+0x7800], UR10 ;  /* 0x0078000a063f85b2 */ /* 0x0022a40008000100 */
[----:B--2---:R-:W-:Y:S01]  /*1740*/  BAR.SYNC.DEFER_BLOCKING 0x0 ;  /* 0x0000000000007b1d */ /* 0x004fe20000010000 */
[----:B-1----:R-:W-:-:S05]  /*1750*/  USHF.L.U32 UR11, UR29, 0x6, URZ ;  /* 0x000000061d0b7899 */ /* 0x002fca000800063f */
[----:B------:R1:W2:Y:S02]  /*1760*/  @!UP1 SYNCS.EXCH.64 URZ, [UR6+0x7808], UR12 ;  /* 0x0078080c063f95b2 */ /* 0x0002a40008000100 */
[----:B--2---:R-:W-:Y:S06]  /*1770*/  BAR.SYNC.DEFER_BLOCKING 0x0 ;  /* 0x0000000000007b1d */ /* 0x004fec0000010000 */
[----:B------:R1:W2:Y:S01]  /*1780*/  @!UP2 SYNCS.EXCH.64 URZ, [UR6+0x7810], UR8 ;  /* 0x00781008063fa5b2 */ /* 0x0002a20008000100 */
[----:B------:R-:W-:Y:S05]  /*1790*/  @!P1 BRA `(.L_x_48) ;  /* 0x0000000400d89947 */ /* 0x000fea0003800000 */
        /* <DEDUP_REMOVED lines=63> */
[----:B------:R-:W-:Y:S01]  /*1b90*/  CS2R R150, SRZ ;  /* 0x0000000000967805 */ /* 0x000fe2000001ff00 */
[----:B------:R-:W-:Y:S01]  /*1ba0*/  UMOV UR5, URZ ;  /* 0x0000003f00057c82 */ /* 0x000fe20008000000 */
[----:B------:R-:W-:-:S05]  /*1bb0*/  UMOV UR10, URZ ;  /* 0x0000003f000a7c82 */ /* 0x000fca0008000000 */
.L_x_50:
[----:B--2---:R-:W-:Y:S01]  /*1bc0*/  BAR.SYNC.DEFER_BLOCKING 0x0 ;  /* 0x0000000000007b1d */ /* 0x004fe20000010000 */
[----:B------:R-:W-:Y:S01]  /*1bd0*/  ULEA UR30, UR5, UR6, 0x3 ;  /* 0x00000006051e7291 */ /* 0x000fe2000f8e183f */
[----:B----4-:R-:W-:Y:S01]  /*1be0*/  @!P2 IMAD.MOV.U32 R3, RZ, RZ, 0x2800 ;  /* 0x00002800ff03a424 */ /* 0x010fe200078e00ff */
[----:B------:R-:W-:Y:S01]  /*1bf0*/  ELECT P0, URZ, PT ;  /* 0x00000000003f782f */ /* 0x000fe20003800000 */
[----:B-----5:R-:W-:Y:S01]  /*1c00*/  IMAD.U32 R2, RZ, RZ, UR4 ;  /* 0x00000004ff027e24 */ /* 0x020fe2000f8e00ff */
[----:B-1----:R-:W-:Y:S02]  /*1c10*/  ULEA UR8, UR5, UR6, 0xb ;  /* 0x0000000605087291 */ /* 0x002fe4000f8e583f */
[C---:B------:R-:W-:Y:S02]  /*1c20*/  ISETP.LT.U32.AND P0, PT, R7.reuse, 0x20, P0 ;  /* 0x000000200700780c */ /* 0x040fe40000701070 */
[----:B------:R-:W-:Y:S02]  /*1c30*/  ELECT P1, URZ, PT ;  /* 0x00000000003f782f */ /* 0x000fe40003820000 */
[----:B------:R-:W-:Y:S01]  /*1c40*/  SHF.L.U32 R2, R2, 0x1f, RZ ;  /* 0x0000001f02027819 */ /* 0x000fe200000006ff */
[----:B------:R-:W-:Y:S01]  /*1c50*/  UIADD3 UR8, UR8, 0x6000, URZ ;  /* 0x0000600008087890 */ /* 0x000fe2000fffe03f */
[----:B------:R-:W-:Y:S01]  /*1c60*/  ISETP.LT.U32.AND P1, PT, R7, 0x20, P1 ;  /* 0x000000200700780c */ /* 0x000fe20000f21070 */
[----:B------:R-:W-:Y:S01]  /*1c70*/  ULEA UR12, UR5, UR6, 0xd ;  /* 0x00000006050c7291 */ /* 0x000fe2000f8e683f */
[----:B------:R-:W-:Y:S01]  /*1c80*/  UMOV UR14, UR10 ;  /* 0x0000000a000e7c82 */ /* 0x000fe20008000000 */
[----:B------:R-:W-:-:S02]  /*1c90*/  USHF.R.U32.HI UR7, URZ, 0x4, UR8 ;  /* 0x000000043f077899 */ /* 0x000fc40008011608 */
[----:B------:R-:W-:Y:S02]  /*1ca0*/  USHF.R.U32.HI UR18, URZ, 0x4, UR12 ;  /* 0x000000043f127899 */ /* 0x000fe4000801160c */
[----:B------:R-:W-:Y:S01]  /*1cb0*/  VOTEU.ANY UP0, P0 ;  /* 0x00000000003f7886 */ /* 0x000fe20000000100 */
[----:B------:R-:W-:Y:S01]  /*1cc0*/  VOTEU.ANY UP2, P0 ;  /* 0x00000000003f7886 */ /* 0x000fe20000040100 */
[----:B------:R-:W-:Y:S01]  /*1cd0*/  USGXT.U32 UR7, UR7, 0xe ;  /* 0x0000000e0707789a */ /* 0x000fe20008000000 */
[----:B------:R1:W-:Y:S01]  /*1ce0*/  @!P2 SYNCS.ARRIVE.TRANS64 RZ, [UR30+0x7800], R3 ;  /* 0x00780003ffffa9a7 */ /* 0x0003e2000800001e */
[----:B------:R-:W-:Y:S01]  /*1cf0*/  BAR.SYNC.DEFER_BLOCKING 0x0 ;  /* 0x0000000000007b1d */ /* 0x000fe20000010000 */
[----:B------:R-:W-:Y:S02]  /*1d00*/  @UP0 UIADD3 UR9, UR30, 0x7800, URZ ;  /* 0x000078001e090890 */ /* 0x000fe4000fffe03f */
[----:B------:R-:W-:-:S03]  /*1d10*/  USGXT.U32 UR18, UR18, 0xe ;  /* 0x0000000e1212789a */ /* 0x000fc60008000000 */
[----:B------:R-:W-:Y:S01]  /*1d20*/  @UP0 UMOV UR16, UR20 ;  /* 0x0000001400100c82 */ /* 0x000fe20008000000 */
[----:B------:R-:W-:Y:S01]  /*1d30*/  @UP0 UMOV UR17, UR21 ;  /* 0x0000001500110c82 */ /* 0x000fe20008000000 */
[----:B------:R-:W-:Y:S01]  /*1d40*/  VOTEU.ANY UP1, P1 ;  /* 0x00000000003f7886 */ /* 0x000fe20000820100 */
[----:B------:R-:W-:Y:S01]  /*1d50*/  VOTEU.ANY UP3, P1 ;  /* 0x00000000003f7886 */ /* 0x000fe20000860100 */
[----:B------:R-:W-:-:S03]  /*1d60*/  UMOV UR19, 0xc0000010 ;  /* 0xc000001000137882 */ /* 0x000fc60000000000 */
[----:B------:R-:W-:Y:S01]  /*1d70*/  @UP1 UIADD3 UR13, UR30, 0x7800, URZ ;  /* 0x000078001e0d1890 */ /* 0x000fe2000fffe03f */
[----:B------:R-:W-:Y:S01]  /*1d80*/  @UP1 UMOV UR22, UR26 ;  /* 0x0000001a00161c82 */ /* 0x000fe20008000000 */
[----:B------:R-:W-:Y:S01]  /*1d90*/  @UP1 UMOV UR23, UR27 ;  /* 0x0000001b00171c82 */ /* 0x000fe20008000000 */
[----:B------:R2:W-:Y:S01]  /*1da0*/  @UP2 UTMALDG.2D [UR8], [UR16] ;  /* 0x00000008100025b4 */ /* 0x0005e20008008000 */
[----:B------:R4:W-:Y:S06]  /*1db0*/  MEMBAR.ALL.CTA ;  /* 0x0000000000007992 */ /* 0x0009ec0000008000 */
[----:B----4-:R-:W4:Y:S01]  /*1dc0*/  FENCE.VIEW.ASYNC.S ;  /* 0x00000000000073c6 */ /* 0x010f220000000000 */
[----:B--2---:R-:W-:Y:S01]  /*1dd0*/  UMOV UR16, UR7 ;  /* 0x0000000700107c82 */ /* 0x004fe20008000000 */
[----:B------:R-:W-:Y:S01]  /*1de0*/  UMOV UR17, 0xc0000010 ;  /* 0xc000001000117882 */ /* 0x000fe20000000000 */
[----:B----4-:R-:W-:Y:S06]  /*1df0*/  BAR.SYNC.DEFER_BLOCKING 0x0 ;  /* 0x0000000000007b1d */ /* 0x010fec0000010000 */
[----:B------:R1:W-:Y:S02]  /*1e00*/  @UP3 UTMALDG.2D [UR12], [UR22] ;  /* 0x0000000c160035b4 */ /* 0x0003e40008008000 */
[----:B------:R-:W-:Y:S06]  /*1e10*/  BAR.SYNC.DEFER_BLOCKING 0x0 ;  /* 0x0000000000007b1d */ /* 0x000fec0000010000 */
[----:B------:R-:W2:Y:S02]  /*1e20*/  SYNCS.PHASECHK.TRANS64.TRYWAIT P0, [UR30+0x7800], R2 ;  /* 0x00780002ff0075a7 */ /* 0x000ea4000800015e */
[----:B-12---:R-:W-:Y:S05]  /*1e30*/  @!P0 BRA `(.L_x_49) ;  /* 0x0000000800d88947 */ /* 0x006fea0003800000 */
.L_x_51:
[----:B------:R-:W1:Y:S01]  /*1e40*/  LDC R2, c[0x0][0x230] ;  /* 0x00008c00ff027b82 */ /* 0x000e620000000800 */
[----:B------:R-:W-:Y:S01]  /*1e50*/  UIADD3 UR10, UR10, 0x20, URZ ;  /* 0x000000200a0a7890 */ /* 0x000fe2000fffe03f */
[----:B------:R-:W-:Y:S02]  /*1e60*/  WARPGROUP.DEPBAR.LE gsb0, 0x0 ;  /* 0x00008000000079c5 */ /* 0x000fe40000010000 */
[----:B------:R-:W-:Y:S01]  /*1e70*/  UIADD3 UR5, UR5, 0x1, URZ ;  /* 0x0000000105057890 */ /* 0x000fe2000fffe03f */
[----:B------:R-:W-:-:S03]  /*1e80*/  WARPGROUP.ARRIVE ;  /* 0x00000000000079c5 */ /* 0x000fc60000000000 */
[----:B------:R-:W-:-:S03]  /*1e90*/  UISETP.NE.U32.AND UP0, UPT, UR5, 0x3, UPT ;  /* 0x000000030500788c */ /* 0x000fc6000bf05070 */
[----:B------:R-:W-:Y:S01]  /*1ea0*/  QGMMA.64x256x32.F32.E4M3.E4M3 R24, gdesc[UR16], R24, gsb0 ;  /* 0x03e00000101879f3 */ /* 0x000fe20008000818 */
[----:B------:R-:W-:Y:S02]  /*1eb0*/  USEL UR7, URZ, 0x1, UP0 ;  /* 0x000000013f077887 */ /* 0x000fe40008000000 */
[----:B------:R-:W-:Y:S02]  /*1ec0*/  USEL UR5, UR5, URZ, UP0 ;  /* 0x0000003f05057287 */ /* 0x000fe40008000000 */
[----:B------:R-:W-:Y:S01]  /*1ed0*/  ULOP3.LUT UR4, UR4, UR7, URZ, 0x3c, !UPT ;  /* 0x0000000704047292 */ /* 0x000fe2000f8e3c3f */
[----:B-1----:R-:W-:-:S13]  /*1ee0*/  ISETP.LE.AND P0, PT, R2, UR10, PT ;  /* 0x0000000a02007c0c */ /* 0x002fda000bf03270 */
[----:B------:R-:W-:Y:S05]  /*1ef0*/  @!P0 BRA `(.L_x_50) ;  /* 0xfffffffc00308947 */ /* 0x000fea000383ffff */
.L_x_48:
[----:B------:R-:W-:Y:S02]  /*1f00*/  WARPGROUP.DEPBAR.LE gsb0, 0x0 ;  /* 0x00008000000079c5 */ /* 0x000fe40000010000 */
[----:B--2---:R-:W-:Y:S01]  /*1f10*/  BAR.SYNC.DEFER_BLOCKING 0x0 ;  /* 0x0000000000007b1d */ /* 0x004fe20000010000 */
[C---:B----45:R-:W-:Y:S01]  /*1f20*/  IMAD.SHL.U32 R2, R0.reuse, 0x40, RZ ;  /* 0x0000004000027824 */ /* 0x070fe200078e00ff */
[C---:B------:R-:W-:Y:S01]  /*1f30*/  LOP3.LUT R3, R0.reuse, 0x1c, RZ, 0xc0, !PT ;  /* 0x0000001c00037812 */ /* 0x040fe200078ec0ff */
[----:B---3--:R-:W-:Y:S01]  /*1f40*/  IMAD.SHL.U32 R4, R0, 0x2, RZ ;  /* 0x0000000200047824 */ /* 0x008fe200078e00ff */
[----:B------:R-:W-:Y:S02]  /*1f50*/  ELECT P0, URZ, PT ;  /* 0x00000000003f782f */ /* 0x000fe40003800000 */
[----:B------:R-:W-:Y:S01]  /*1f60*/  F2FP.SATFINITE.E4M3.F32.PACK_AB_MERGE_C R24, R25, R24, RZ ;  /* 0x000000181918723e */ /* 0x000fe200048070ff */
[----:B------:R-:W-:Y:S01]  /*1f70*/  UMOV UR14, UR11 ;  /* 0x0000000b000e7c82 */ /* 0x000fe20008000000 */
[----:B------:R-:W-:-:S02]  /*1f80*/  LOP3.LUT R2, R2, 0x1800, RZ, 0xc0, !PT ;  /* 0x0000180002027812 */ /* 0x000fc400078ec0ff */
[----:B------:R-:W-:Y:S02]  /*1f90*/  LOP3.LUT R4, R4, 0x6, RZ, 0xc0, !PT ;  /* 0x0000000604047812 */ /* 0x000fe400078ec0ff */
[----:B------:R-:W-:Y:S01]  /*1fa0*/  F2FP.SATFINITE.E4M3.F32.PACK_AB_MERGE_C R26, R27, R26, RZ ;  /* 0x0000001a1b1a723e */ /* 0x000fe200048070ff */
[----:B------:R-:W-:Y:S01]  /*1fb0*/  IMAD R2, R3, 0x20, R2 ;  /* 0x0000002003027824 */ /* 0x000fe200078e0202 */
[----:B------:R-:W-:Y:S01]  /*1fc0*/  F2FP.SATFINITE.E4M3.F32.PACK_AB_MERGE_C R28, R29, R28, RZ ;  /* 0x0000001c1d1c723e */ /* 0x000fe200048070ff */
[----:B------:R-:W-:Y:S01]  /*1fd0*/  IMAD R3, R3, 0x4, R4 ;  /* 0x0000000403037824 */ /* 0x000fe200078e0204 */
[----:B------:R-:W-:Y:S02]  /*1fe0*/  F2FP.SATFINITE.E4M3.F32.PACK_AB_MERGE_C R30, R31, R30, RZ ;  /* 0x0000001e1f1e723e */ /* 0x000fe400048070ff */
[----:B------:R-:W-:Y:S01]  /*1ff0*/  F2FP.SATFINITE.E4M3.F32.PACK_AB_MERGE_C R88, R89, R88, RZ ;  /* 0x000000585958723e */ /* 0x000fe200048070ff */
[----:B------:R-:W-:Y:S01]  /*2000*/  IMAD.IADD R3, R2, 0x1, R3 ;  /* 0x0000000102037824 */ /* 0x000fe200078e0203 */
[----:B------:R-:W-:-:S02]  /*2010*/  F2FP.SATFINITE.E4M3.F32.PACK_AB_MERGE_C R90, R91, R90, RZ ;  /* 0x0000005a5b5a723e */ /* 0x000fc400048070ff */
[----:B------:R-:W-:Y:S02]  /*2020*/  F2FP.SATFINITE.E4M3.F32.PACK_AB_MERGE_C R92, R93, R92, RZ ;  /* 0x0000005c5d5c723e */ /* 0x000fe400048070ff */
[----:B------:R-:W-:Y:S01]  /*2030*/  F2FP.SATFINITE.E4M3.F32.PACK_AB_MERGE_C R94, R95, R94, RZ ;  /* 0x0000005e5f5e723e */ /* 0x000fe200048070ff */
[----:B------:R-:W2:Y:S02]  /*2040*/  @!P2 SYNCS.CCTL.IV [UR6+0x7800] ;  /* 0x00780000ff00a9b1 */ /* 0x000ea40008000006 */
[----:B--2---:R-:W-:Y:S01]  /*2050*/  BAR.SYNC.DEFER_BLOCKING 0x0 ;  /* 0x0000000000007b1d */ /* 0x004fe20000010000 */
[----:B------:R-:W-:Y:S02]  /*2060*/  F2FP.SATFINITE.E4M3.F32.PACK_AB_MERGE_C R32, R33, R32, RZ ;  /* 0x000000202120723e */ /* 0x000fe400048070ff */
[----:B------:R-:W-:Y:S02]  /*2070*/  F2FP.SATFINITE.E4M3.F32.PACK_AB_MERGE_C R34, R35, R34, RZ ;  /* 0x000000222322723e */ /* 0x000fe400048070ff */
[----:B------:R-:W-:-:S02]  /*2080*/  F2FP.SATFINITE.E4M3.F32.PACK_AB_MERGE_C R36, R37, R36, RZ ;  /* 0x000000242524723e */ /* 0x000fc400048070ff */
[----:B------:R-:W-:Y:S02]  /*2090*/  F2FP.SATFINITE.E4M3.F32.PACK_AB_MERGE_C R38, R39, R38, RZ ;  /* 0x000000262726723e */ /* 0x000fe400048070ff */
[----:B------:R-:W-:Y:S02]  /*20a0*/  F2FP.SATFINITE.E4M3.F32.PACK_AB_MERGE_C R96, R97, R96, RZ ;  /* 0x000000606160723e */ /* 0x000fe400048070ff */
[----:B------:R-:W-:Y:S02]  /*20b0*/  F2FP.SATFINITE.E4M3.F32.PACK_AB_MERGE_C R98, R99, R98, RZ ;  /* 0x000000626362723e */ /* 0x000fe400048070ff */
[----:B------:R-:W-:Y:S02]  /*20c0*/  F2FP.SATFINITE.E4M3.F32.PACK_AB_MERGE_C R100, R101, R100, RZ ;  /* 0x000000646564723e */ /* 0x000fe400048070ff */
[----:B------:R-:W-:Y:S02]  /*20d0*/  F2FP.SATFINITE.E4M3.F32.PACK_AB_MERGE_C R102, R103, R102, RZ ;  /* 0x000000666766723e */ /* 0x000fe400048070ff */
[----:B------:R-:W-:-:S02]  /*20e0*/  ISETP.LT.U32.AND P0, PT, R7, 0x40, P0 ;  /* 0x000000400700780c */ /* 0x000fc40000701070 */
[----:B------:R-:W-:Y:S02]  /*20f0*/  LOP3.LUT R5, R3, 0x10, RZ, 0x3c, !PT ;  /* 0x0000001003057812 */ /* 0x000fe400078e3cff */
[----:B------:R-:W-:Y:S02]  /*2100*/  F2FP.SATFINITE.E4M3.F32.PACK_AB_MERGE_C R40, R41, R40, RZ ;  /* 0x000000282928723e */ /* 0x000fe400048070ff */
[----:B------:R-:W-:Y:S01]  /*2110*/  F2FP.SATFINITE.E4M3.F32.PACK_AB_MERGE_C R42, R43, R42, RZ ;  /* 0x0000002a2b2a723e */ /* 0x000fe200048070ff */
[----:B------:R-:W2:Y:S02]  /*2120*/  @!P2 SYNCS.CCTL.IV [UR6+0x7808] ;  /* 0x00780800ff00a9b1 */ /* 0x000ea40008000006 */
[----:B--2---:R-:W-:Y:S01]  /*2130*/  BAR.SYNC.DEFER_BLOCKING 0x0 ;  /* 0x0000000000007b1d */ /* 0x004fe20000010000 */
[----:B------:R-:W-:Y:S02]  /*2140*/  F2FP.SATFINITE.E4M3.F32.PACK_AB_MERGE_C R44, R45, R44, RZ ;  /* 0x0000002c2d2c723e */ /* 0x000fe400048070ff */
[----:B------:R-:W-:-:S02]  /*2150*/  F2FP.SATFINITE.E4M3.F32.PACK_AB_MERGE_C R46, R47, R46, RZ ;  /* 0x0000002e2f2e723e */ /* 0x000fc400048070ff */
[----:B------:R-:W-:Y:S01]  /*2160*/  F2FP.SATFINITE.E4M3.F32.PACK_AB_MERGE_C R104, R105, R104, RZ ;  /* 0x000000686968723e */ /* 0x000fe200048070ff */
[----:B------:R-:W-:Y:S01]  /*2170*/  VOTEU.ANY UP0, P0 ;  /* 0x00000000003f7886 */ /* 0x000fe20000000100 */
[----:B------:R-:W-:Y:S01]  /*2180*/  F2FP.SATFINITE.E4M3.F32.PACK_AB_MERGE_C R106, R107, R106, RZ ;  /* 0x0000006a6b6a723e */ /* 0x000fe200048070ff */
[----:B------:R-:W-:Y:S01]  /*2190*/  VOTEU.ANY UP1, P0 ;  /* 0x00000000003f7886 */ /* 0x000fe20000020100 */
[----:B------:R-:W-:Y:S02]  /*21a0*/  F2FP.SATFINITE.E4M3.F32.PACK_AB_MERGE_C R108, R109, R108, RZ ;  /* 0x0000006c6d6c723e */ /* 0x000fe400048070ff */
[----:B------:R-:W-:Y:S01]  /*21b0*/  F2FP.SATFINITE.E4M3.F32.PACK_AB_MERGE_C R110, R111, R110, RZ ;  /* 0x0000006e6f6e723e */ /* 0x000fe200048070ff */
[----:B-1----:R-:W-:Y:S01]  /*21c0*/  @UP0 UMOV UR8, UR24 ;  /* 0x0000001800080c82 */ /* 0x002fe20008000000 */
[----:B------:R-:W-:Y:S01]  /*21d0*/  LOP3.LUT R7, R3, 0x20, RZ, 0x3c, !PT ;  /* 0x0000002003077812 */ /* 0x000fe200078e3cff */
[----:B------:R-:W-:Y:S01]  /*21e0*/  @UP0 UMOV UR9, UR25 ;  /* 0x0000001900090c82 */ /* 0x000fe20008000000 */
[----:B------:R-:W-:-:S02]  /*21f0*/  F2FP.SATFINITE.E4M3.F32.PACK_AB_MERGE_C R48, R49, R48, RZ ;  /* 0x000000303130723e */ /* 0x000fc400048070ff */
[----:B------:R-:W-:Y:S02]  /*2200*/  F2FP.SATFINITE.E4M3.F32.PACK_AB_MERGE_C R50, R51, R50, RZ ;  /* 0x000000323332723e */ /* 0x000fe400048070ff */
[----:B------:R-:W-:Y:S02]  /*2210*/  F2FP.SATFINITE.E4M3.F32.PACK_AB_MERGE_C R52, R53, R52, RZ ;  /* 0x000000343534723e */ /* 0x000fe400048070ff */
[----:B------:R-:W-:Y:S02]  /*2220*/  F2FP.SATFINITE.E4M3.F32.PACK_AB_MERGE_C R54, R55, R54, RZ ;  /* 0x000000363736723e */ /* 0x000fe400048070ff */
[----:B------:R-:W-:Y:S01]  /*2230*/  F2FP.SATFINITE.E4M3.F32.PACK_AB_MERGE_C R112, R113, R112, RZ ;  /* 0x000000707170723e */ /* 0x000fe200048070ff */
[----:B------:R-:W1:Y:S01]  /*2240*/  @!P2 SYNCS.CCTL.IV [UR6+0x7810] ;  /* 0x00781000ff00a9b1 */ /* 0x000e620008000006 */
[----:B------:R-:W-:Y:S01]  /*2250*/  F2FP.SATFINITE.E4M3.F32.PACK_AB_MERGE_C R114, R115, R114, RZ ;  /* 0x000000727372723e */ /* 0x000fe200048070ff */
[----:B-1----:R-:W-:Y:S01]  /*2260*/  STS.U16 [R3+UR6], R24 ;  /* 0x0000001803007988 */ /* 0x002fe20008000406 */
[----:B------:R-:W-:-:S02]  /*2270*/  F2FP.SATFINITE.E4M3.F32.PACK_AB_MERGE_C R116, R117, R116, RZ ;  /* 0x000000747574723e */ /* 0x000fc400048070ff */
[----:B------:R-:W-:Y:S01]  /*2280*/  F2FP.SATFINITE.E4M3.F32.PACK_AB_MERGE_C R118, R119, R118, RZ ;  /* 0x000000767776723e */ /* 0x000fe200048070ff */
[----:B------:R-:W-:Y:S01]  /*2290*/  STS.U16 [R3+UR6+0x400], R26 ;  /* 0x0004001a03007988 */ /* 0x000fe20008000406 */
[----:B------:R-:W-:Y:S02]  /*22a0*/  LOP3.LUT R9, R3, 0x30, RZ, 0x3c, !PT ;  /* 0x0000003003097812 */ /* 0x000fe400078e3cff */
[----:B------:R-:W-:Y:S01]  /*22b0*/  F2FP.SATFINITE.E4M3.F32.PACK_AB_MERGE_C R56, R57, R56, RZ ;  /* 0x000000383938723e */ /* 0x000fe200048070ff */
[----:B------:R-:W-:Y:S01]  /*22c0*/  STS.U16 [R3+UR6+0x8], R28 ;  /* 0x0000081c03007988 */ /* 0x000fe20008000406 */
[----:B------:R-:W-:Y:S02]  /*22d0*/  F2FP.SATFINITE.E4M3.F32.PACK_AB_MERGE_C R58, R59, R58, RZ ;  /* 0x0000003a3b3a723e */ /* 0x000fe400048070ff */
[----:B------:R-:W-:Y:S01]  /*22e0*/  F2FP.SATFINITE.E4M3.F32.PACK_AB_MERGE_C R60, R61, R60, RZ ;  /* 0x0000003c3d3c723e */ /* 0x000fe200048070ff */
[----:B------:R-:W-:Y:S01]  /*22f0*/  STS.U16 [R3+UR6+0x408], R30 ;  /* 0x0004081e03007988 */ /* 0x000fe20008000406 */
[----:B------:R-:W-:-:S02]  /*2300*/  F2FP.SATFINITE.E4M3.F32.PACK_AB_MERGE_C R62, R63, R62, RZ ;  /* 0x0000003e3f3e723e */ /* 0x000fc400048070ff */
[----:B------:R-:W-:Y:S01]  /*2310*/  F2FP.SATFINITE.E4M3.F32.PACK_AB_MERGE_C R120, R121, R120, RZ ;  /* 0x000000787978723e */ /* 0x000fe200048070ff */
[----:B------:R-:W-:Y:S01]  /*2320*/  STS.U16 [R3+UR6+0x2000], R88 ;  /* 0x0020005803007988 */ /* 0x000fe20008000406 */
[----:B------:R-:W-:Y:S02]  /*2330*/  F2FP.SATFINITE.E4M3.F32.PACK_AB_MERGE_C R122, R123, R122, RZ ;  /* 0x0000007a7b7a723e */ /* 0x000fe400048070ff */
        /* <DEDUP_REMOVED lines=10> */
[----:B------:R-:W-:Y:S01]  /*23e0*/  STS.U16 [R5+UR6], R32 ;  /* 0x0000002005007988 */ /* 0x000fe20008000406 */
        /* <DEDUP_REMOVED lines=20> */
[----:B------:R1:W-:Y:S01]  /*2530*/  STS.U16 [R5+UR6+0x2408], R102 ;  /* 0x0024086605007988 */ /* 0x0003e20008000406 */
[----:B------:R-:W-:-:S02]  /*2540*/  F2FP.SATFINITE.E4M3.F32.PACK_AB_MERGE_C R86, R87, R86, RZ ;  /* 0x000000565756723e */ /* 0x000fc400048070ff */
[----:B------:R-:W-:Y:S01]  /*2550*/  F2FP.SATFINITE.E4M3.F32.PACK_AB_MERGE_C R144, R145, R144, RZ ;  /* 0x000000909190723e */ /* 0x000fe200048070ff */
[----:B------:R-:W-:Y:S01]  /*2560*/  STS.U16 [R7+UR6], R40 ;  /* 0x0000002807007988 */ /* 0x000fe20008000406 */
[----:B------:R-:W-:Y:S02]  /*2570*/  F2FP.SATFINITE.E4M3.F32.PACK_AB_MERGE_C R146, R147, R146, RZ ;  /* 0x000000929392723e */ /* 0x000fe400048070ff */
[----:B------:R-:W-:Y:S01]  /*2580*/  F2FP.SATFINITE.E4M3.F32.PACK_AB_MERGE_C R148, R149, R148, RZ ;  /* 0x000000949594723e */ /* 0x000fe200048070ff */
[----:B------:R-:W-:Y:S01]  /*2590*/  STS.U16 [R7+UR6+0x400], R42 ;  /* 0x0004002a07007988 */ /* 0x000fe20008000406 */
[----:B------:R-:W-:Y:S02]  /*25a0*/  F2FP.SATFINITE.E4M3.F32.PACK_AB_MERGE_C R150, R151, R150, RZ ;  /* 0x000000969796723e */ /* 0x000fe400048070ff */
[----:B-1----:R-:W-:Y:S01]  /*25b0*/  LOP3.LUT R5, R3, 0x40, RZ, 0x3c, !PT ;  /* 0x0000004003057812 */ /* 0x002fe200078e3cff */
[----:B------:R-:W-:Y:S01]  /*25c0*/  STS.U16 [R7+UR6+0x8], R44 ;  /* 0x0000082c07007988 */ /* 0x000fe20008000406 */
[----:B------:R-:W-:-:S03]  /*25d0*/  SHF.R.U32.HI R0, RZ, 0x5, R0 ;  /* 0x00000005ff007819 */ /* 0x000fc60000011600 */
[----:B------:R-:W-:Y:S01]  /*25e0*/  STS.U16 [R7+UR6+0x408], R46 ;  /* 0x0004082e07007988 */ /* 0x000fe20008000406 */
[----:B------:R-:W-:-:S03]  /*25f0*/  R2UR UR5, R0 ;  /* 0x00000000000572ca */ /* 0x000fc600000e0000 */
[----:B------:R-:W-:Y:S04]  /*2600*/  STS.U16 [R7+UR6+0x2000], R104 ;  /* 0x0020006807007988 */ /* 0x000fe80008000406 */
[----:B------:R-:W-:Y:S04]  /*2610*/  STS.U16 [R7+UR6+0x2400], R106 ;  /* 0x0024006a07007988 */ /* 0x000fe80008000406 */
[----:B------:R-:W-:Y:S02]  /*2620*/  STS.U16 [R7+UR6+0x2008], R108 ;  /* 0x0020086c07007988 */ /* 0x000fe40008000406 */
[----:B------:R-:W-:-:S02]  /*2630*/  ULOP3.LUT UR5, UR5, 0x1, URZ, 0xc0, !UPT ;  /* 0x0000000105057892 */ /* 0x000fc4000f8ec03f */
[----:B------:R1:W-:Y:S02]  /*2640*/  STS.U16 [R7+UR6+0x2408], R110 ;  /* 0x0024086e07007988 */ /* 0x0003e40008000406 */
[----:B------:R-:W-:Y:S02]  /*2650*/  ULEA UR13, UR5, UR15, 0x7 ;  /* 0x0000000f050d7291 */ /* 0x000fe4000f8e383f */
[----:B------:R-:W-:Y:S01]  /*2660*/  STS.U16 [R9+UR6], R48 ;  /* 0x0000003009007988 */ /* 0x000fe20008000406 */
[----:B------:R-:W-:-:S03]  /*2670*/  ULEA UR12, UR5, UR6, 0xd ;  /* 0x00000006050c7291 */ /* 0x000fc6000f8e683f */
[----:B------:R-:W-:Y:S01]  /*2680*/  STS.U16 [R9+UR6+0x400], R50 ;  /* 0x0004003209007988 */ /* 0x000fe20008000406 */
[----:B-1----:R-:W-:-:S03]  /*2690*/  LOP3.LUT R7, R3, 0x50, RZ, 0x3c, !PT ;  /* 0x0000005003077812 */ /* 0x002fc600078e3cff */
[----:B------:R-:W-:Y:S04]  /*26a0*/  STS.U16 [R9+UR6+0x8], R52 ;  /* 0x0000083409007988 */ /* 0x000fe80008000406 */
[----:B------:R-:W-:Y:S04]  /*26b0*/  STS.U16 [R9+UR6+0x408], R54 ;  /* 0x0004083609007988 */ /* 0x000fe80008000406 */
[----:B------:R-:W-:Y:S04]  /*26c0*/  STS.U16 [R9+UR6+0x2000], R112 ;  /* 0x0020007009007988 */ /* 0x000fe80008000406 */
[----:B------:R-:W-:Y:S04]  /*26d0*/  STS.U16 [R9+UR6+0x2400], R114 ;  /* 0x0024007209007988 */ /* 0x000fe80008000406 */
[----:B------:R-:W-:Y:S04]  /*26e0*/  STS.U16 [R9+UR6+0x2008], R116 ;  /* 0x0020087409007988 */ /* 0x000fe80008000406 */
[----:B------:R1:W-:Y:S04]  /*26f0*/  STS.U16 [R9+UR6+0x2408], R118 ;  /* 0x0024087609007988 */ /* 0x0003e80008000406 */
[----:B------:R-:W-:Y:S04]  /*2700*/  STS.U16 [R5+UR6], R56 ;  /* 0x0000003805007988 */ /* 0x000fe80008000406 */
[----:B------:R-:W-:Y:S01]  /*2710*/  STS.U16 [R5+UR6+0x400], R58 ;  /* 0x0004003a05007988 */ /* 0x000fe20008000406 */
[----:B-1----:R-:W-:-:S02]  /*2720*/  LOP3.LUT R9, R3, 0x60, RZ, 0x3c, !PT ;  /* 0x0000006003097812 */ /* 0x002fc400078e3cff */
[----:B------:R-:W-:Y:S01]  /*2730*/  LOP3.LUT R3, R3, 0x70, RZ, 0x3c, !PT ;  /* 0x0000007003037812 */ /* 0x000fe200078e3cff */
[----:B------:R-:W-:Y:S04]  /*2740*/  STS.U16 [R5+UR6+0x8], R60 ;  /* 0x0000083c05007988 */ /* 0x000fe80008000406 */
[----:B------:R-:W-:Y:S04]  /*2750*/  STS.U16 [R5+UR6+0x408], R62 ;  /* 0x0004083e05007988 */ /* 0x000fe80008000406 */
[----:B------:R-:W-:Y:S04]  /*2760*/  STS.U16 [R5+UR6+0x2000], R120 ;  /* 0x0020007805007988 */ /* 0x000fe80008000406 */
[----:B------:R-:W-:Y:S04]  /*2770*/  STS.U16 [R5+UR6+0x2400], R122 ;  /* 0x0024007a05007988 */ /* 0x000fe80008000406 */
[----:B------:R-:W-:Y:S04]  /*2780*/  STS.U16 [R5+UR6+0x2008], R124 ;  /* 0x0020087c05007988 */ /* 0x000fe80008000406 */
[----:B------:R-:W-:Y:S04]  /*2790*/  STS.U16 [R5+UR6+0x2408], R126 ;  /* 0x0024087e05007988 */ /* 0x000fe80008000406 */
[----:B------:R-:W-:Y:S04]  /*27a0*/  STS.U16 [R7+UR6], R64 ;  /* 0x0000004007007988 */ /* 0x000fe80008000406 */
[----:B------:R-:W-:Y:S04]  /*27b0*/  STS.U16 [R7+UR6+0x400], R66 ;  /* 0x0004004207007988 */ /* 0x000fe80008000406 */
        /* <DEDUP_REMOVED lines=21> */
[----:B------:R-:W-:Y:S01]  /*2910*/  STS.U16 [R3+UR6+0x2408], R150 ;  /* 0x0024089603007988 */ /* 0x000fe20008000406 */
[----:B------:R1:W-:Y:S06]  /*2920*/  MEMBAR.ALL.CTA ;  /* 0x0000000000007992 */ /* 0x0003ec0000008000 */
[----:B-1----:R-:W1:Y:S02]  /*2930*/  FENCE.VIEW.ASYNC.S ;  /* 0x00000000000073c6 */ /* 0x002e640000000000 */
[----:B-1----:R-:W-:Y:S06]  /*2940*/  BAR.SYNC.DEFER_BLOCKING 0x0 ;  /* 0x0000000000007b1d */ /* 0x002fec0000010000 */
[----:B------:R1:W-:Y:S01]  /*2950*/  @UP1 UTMASTG.2D [UR12], [UR8] ;  /* 0x0000000c080013b5 */ /* 0x0003e20008008000 */
[----:B------:R0:W-:Y:S01]  /*2960*/  UTMACMDFLUSH ;  /* 0x00000000000079b7 */ /* 0x0001e20000000000 */
[----:B------:R-:W-:-:S04]  /*2970*/  DEPBAR.LE SB0, 0x0 ;  /* 0x000080000000791a */ /* 0x000fc80000000000 */
[----:B------:R-:W-:Y:S06]  /*2980*/  BAR.SYNC.DEFER_BLOCKING 0x0 ;  /* 0x0000000000007b1d */ /* 0x000fec0000010000 */
[----:B-1----:R-:W-:Y:S05]  /*2990*/  EXIT ;  /* 0x000000000000794d */ /* 0x002fea0003800000 */
.L_x_49:
[----:B------:R-:W1:Y:S02]  /*29a0*/  SYNCS.PHASECHK.TRANS64.TRYWAIT P0, [UR30+0x7800], R2 ;  /* 0x00780002ff0075a7 */ /* 0x000e64000800015e */
[----:B-1----:R-:W-:Y:S05]  /*29b0*/  @!P0 BRA `(.L_x_49) ;  /* 0xfffffffc00f88947 */ /* 0x002fea000383ffff */
[----:B------:R-:W-:Y:S05]  /*29c0*/  BRA `(.L_x_51) ;  /* 0xfffffff4001c7947 */ /* 0x000fea000383ffff */
.L_x_52:
[----:B------:R-:W-:-:S00]  /*29d0*/  BRA `(.L_x_52) ;  /* 0xfffffffc00fc7947 */ /* 0x000fc0000383ffff */
[----:B------:R-:W-:-:S00]  /*29e0*/  NOP ;  /* 0x0000000000007918 */ /* 0x000fc00000000000 */
        /* <DEDUP_REMOVED lines=9> */
.L_x_53:


//--------------------- .nv.shared.gluon_wgmma    --------------------------
	.section	.nv.shared.gluon_wgmma,"aw",@nobits
	.sectionflags	@""
	.align	16
	.zero		1024


//--------------------- .nv.shared.reserved.0     --------------------------
	.section	.nv.shared.reserved.0,"aw",@nobits
	.weak		__nv_reservedSMEM_offset_0_alias
	.size		__nv_reservedSMEM_offset_0_alias, 0, 0
	.other		__nv_reservedSMEM_offset_0_alias,@"STO_CUDA_RESERVED_SHARED STV_DEFAULT"
__nv_reservedSMEM_offset_0_alias:
	.zero		0


//--------------------- .nv.constant0.gluon_wgmma --------------------------
	.section	.nv.constant0.gluon_wgmma,"a",@progbits
	.sectionflags	@""
	.align	4
.nv.constant0.gluon_wgmma:
	.zero		608


//--------------------- SYMBOLS --------------------------

	.type		.nv.reservedSmem.offset0,@object
	.size		.nv.reservedSmem.offset0,0x4
